	.target	sm_100a

	.elftype	@"ET_EXEC"


//--------------------- .note.nv.tkinfo           --------------------------
	.section	.note.nv.tkinfo,"",@"SHT_NOTE"
	.sectionflags	@"SHF_NOTE_NV_TKINFO"
	.tkinfo
        /*0018*/ 	.word	0x00000002
        /*0030*/ 	.string	""
        /*0030*/ 	.string	"ptxas"
        /*0030*/ 	.string	"Cuda compilation tools, release 13.0, V13.0.88"
        /*0030*/ 	.string	"Build cuda_13.0.r13.0/compiler.36424714_0"
        /*0030*/ 	.string	"-arch sm_100a -m 64 "



//--------------------- .note.nv.cuinfo           --------------------------
	.section	.note.nv.cuinfo,"",@"SHT_NOTE"
	.sectionflags	@"SHF_NOTE_NV_CUINFO"
        /*0018*/ 	.short	0x0002
        /*001a*/ 	.short	0x0064
        /*001c*/ 	.short	0x0082
	.zero		2


//--------------------- .nv.info                  --------------------------
	.section	.nv.info,"",@"SHT_CUDA_INFO"
	.align	4


	//----- nvinfo : EIATTR_REGCOUNT
	.align		4
        /*0000*/ 	.byte	0x04, 0x2f
        /*0002*/ 	.short	(.L_12 - .L_11)
	.align		4
.L_11:
        /*0004*/ 	.word	index@(_ZN7cutlass13device_kernelIN5flash11enable_sm90INS1_16FlashAttnFwdSm90INS1_25CollectiveMainloopFwdSm90ILi2EN4cute5tupleIJNS5_1CILi1EEES8_S8_EEENS6_IJNS7_ILi128EEESA_NS7_ILi192EEEEEELi128ENS_6half_tEfNS_4arch4Sm90ELb1ELb0ELb0ELb1ELb0ELb1ELb0ELb1ELb1ELb1ELb0ELb0EEENS1_21CollectiveEpilogueFwdINS6_IJSA_SA_SA_EEES9_SD_SF_Li256ELb1ELb1ELb0ELb0EEENS1_36VarlenDynamicPersistentTileSchedulerILi128ELi128ELi256ELi128ELb0ELb1ELb1ELb1ELb1ELb1EEEEEEEEEvNT_6ParamsE)
        /*0008*/ 	.word	0x00000004


	//----- nvinfo : EIATTR_FRAME_SIZE
	.align		4
.L_12:
        /*000c*/ 	.byte	0x04, 0x11
        /*000e*/ 	.short	(.L_14 - .L_13)
	.align		4
.L_13:
        /*0010*/ 	.word	index@(_ZN7cutlass13device_kernelIN5flash11enable_sm90INS1_16FlashAttnFwdSm90INS1_25CollectiveMainloopFwdSm90ILi2EN4cute5tupleIJNS5_1CILi1EEES8_S8_EEENS6_IJNS7_ILi128EEESA_NS7_ILi192EEEEEELi128ENS_6half_tEfNS_4arch4Sm90ELb1ELb0ELb0ELb1ELb0ELb1ELb0ELb1ELb1ELb1ELb0ELb0EEENS1_21CollectiveEpilogueFwdINS6_IJSA_SA_SA_EEES9_SD_SF_Li256ELb1ELb1ELb0ELb0EEENS1_36VarlenDynamicPersistentTileSchedulerILi128ELi128ELi256ELi128ELb0ELb1ELb1ELb1ELb1ELb1EEEEEEEEEvNT_6ParamsE)
        /*0014*/ 	.word	0x00000000


	//----- nvinfo : EIATTR_REGCOUNT
	.align		4
.L_14:
        /*0018*/ 	.byte	0x04, 0x2f
        /*001a*/ 	.short	(.L_16 - .L_15)
	.align		4
.L_15:
        /*001c*/ 	.word	index@(_ZN7cutlass13device_kernelIN5flash11enable_sm90INS1_16FlashAttnFwdSm90INS1_25CollectiveMainloopFwdSm90ILi2EN4cute5tupleIJNS5_1CILi1EEES8_S8_EEENS6_IJNS7_ILi128EEESA_NS7_ILi192EEEEEELi128ENS_6half_tEfNS_4arch4Sm90ELb1ELb0ELb0ELb1ELb0ELb0ELb0ELb1ELb1ELb1ELb0ELb0EEENS1_21CollectiveEpilogueFwdINS6_IJSA_SA_SA_EEES9_SD_SF_Li256ELb1ELb1ELb0ELb0EEENS1_36VarlenDynamicPersistentTileSchedulerILi128ELi128ELi256ELi128ELb0ELb1ELb1ELb1ELb1ELb1EEEEEEEEEvNT_6ParamsE)
        /*0020*/ 	.word	0x00000004


	//----- nvinfo : EIATTR_FRAME_SIZE
	.align		4
.L_16:
        /*0024*/ 	.byte	0x04, 0x11
        /*0026*/ 	.short	(.L_18 - .L_17)
	.align		4
.L_17:
        /*0028*/ 	.word	index@(_ZN7cutlass13device_kernelIN5flash11enable_sm90INS1_16FlashAttnFwdSm90INS1_25CollectiveMainloopFwdSm90ILi2EN4cute5tupleIJNS5_1CILi1EEES8_S8_EEENS6_IJNS7_ILi128EEESA_NS7_ILi192EEEEEELi128ENS_6half_tEfNS_4arch4Sm90ELb1ELb0ELb0ELb1ELb0ELb0ELb0ELb1ELb1ELb1ELb0ELb0EEENS1_21CollectiveEpilogueFwdINS6_IJSA_SA_SA_EEES9_SD_SF_Li256ELb1ELb1ELb0ELb0EEENS1_36VarlenDynamicPersistentTileSchedulerILi128ELi128ELi256ELi128ELb0ELb1ELb1ELb1ELb1ELb1EEEEEEEEEvNT_6ParamsE)
        /*002c*/ 	.word	0x00000000


	//----- nvinfo : EIATTR_REGCOUNT
	.align		4
.L_18:
        /*0030*/ 	.byte	0x04, 0x2f
        /*0032*/ 	.short	(.L_20 - .L_19)
	.align		4
.L_19:
        /*0034*/ 	.word	index@(_ZN7cutlass13device_kernelIN5flash11enable_sm90INS1_16FlashAttnFwdSm90INS1_25CollectiveMainloopFwdSm90ILi2EN4cute5tupleIJNS5_1CILi1EEES8_S8_EEENS6_IJNS7_ILi128EEESA_NS7_ILi192EEEEEELi128ENS_6half_tEfNS_4arch4Sm90ELb1ELb0ELb0ELb0ELb0ELb0ELb0ELb1ELb1ELb1ELb0ELb0EEENS1_21CollectiveEpilogueFwdINS6_IJSA_SA_SA_EEES9_SD_SF_Li256ELb0ELb1ELb0ELb0EEENS1_30DynamicPersistentTileSchedulerILi256ELi128ELb0ELb1ELb1EEEEEEEEEvNT_6ParamsE)
        /*0038*/ 	.word	0x00000004


	//----- nvinfo : EIATTR_FRAME_SIZE
	.align		4
.L_20:
        /*003c*/ 	.byte	0x04, 0x11
        /*003e*/ 	.short	(.L_22 - .L_21)
	.align		4
.L_21:
        /*0040*/ 	.word	index@(_ZN7cutlass13device_kernelIN5flash11enable_sm90INS1_16FlashAttnFwdSm90INS1_25CollectiveMainloopFwdSm90ILi2EN4cute5tupleIJNS5_1CILi1EEES8_S8_EEENS6_IJNS7_ILi128EEESA_NS7_ILi192EEEEEELi128ENS_6half_tEfNS_4arch4Sm90ELb1ELb0ELb0ELb0ELb0ELb0ELb0ELb1ELb1ELb1ELb0ELb0EEENS1_21CollectiveEpilogueFwdINS6_IJSA_SA_SA_EEES9_SD_SF_Li256ELb0ELb1ELb0ELb0EEENS1_30DynamicPersistentTileSchedulerILi256ELi128ELb0ELb1ELb1EEEEEEEEEvNT_6ParamsE)
        /*0044*/ 	.word	0x00000000


	//----- nvinfo : EIATTR_REGCOUNT
	.align		4
.L_22:
        /*0048*/ 	.byte	0x04, 0x2f
        /*004a*/ 	.short	(.L_24 - .L_23)
	.align		4
.L_23:
        /*004c*/ 	.word	index@(_ZN7cutlass13device_kernelIN5flash11enable_sm90INS1_16FlashAttnFwdSm90INS1_25CollectiveMainloopFwdSm90ILi2EN4cute5tupleIJNS5_1CILi1EEES8_S8_EEENS6_IJNS7_ILi128EEENS7_ILi96EEENS7_ILi192EEEEEELi128ENS_6half_tEfNS_4arch4Sm90ELb0ELb1ELb0ELb1ELb0ELb1ELb0ELb1ELb1ELb1ELb0ELb0EEENS1_21CollectiveEpilogueFwdINS6_IJSA_SA_SB_EEES9_SE_SG_Li256ELb1ELb1ELb0ELb0EEENS1_36VarlenDynamicPersistentTileSchedulerILi128ELi96ELi256ELi128ELb0ELb1ELb1ELb1ELb0ELb1EEEEEEEEEvNT_6ParamsE)
        /*0050*/ 	.word	0x00000004


	//----- nvinfo : EIATTR_FRAME_SIZE
	.align		4
.L_24:
        /*0054*/ 	.byte	0x04, 0x11
        /*0056*/ 	.short	(.L_26 - .L_25)
	.align		4
.L_25:
        /*0058*/ 	.word	index@(_ZN7cutlass13device_kernelIN5flash11enable_sm90INS1_16FlashAttnFwdSm90INS1_25CollectiveMainloopFwdSm90ILi2EN4cute5tupleIJNS5_1CILi1EEES8_S8_EEENS6_IJNS7_ILi128EEENS7_ILi96EEENS7_ILi192EEEEEELi128ENS_6half_tEfNS_4arch4Sm90ELb0ELb1ELb0ELb1ELb0ELb1ELb0ELb1ELb1ELb1ELb0ELb0EEENS1_21CollectiveEpilogueFwdINS6_IJSA_SA_SB_EEES9_SE_SG_Li256ELb1ELb1ELb0ELb0EEENS1_36VarlenDynamicPersistentTileSchedulerILi128ELi96ELi256ELi128ELb0ELb1ELb1ELb1ELb0ELb1EEEEEEEEEvNT_6ParamsE)
        /*005c*/ 	.word	0x00000000


	//----- nvinfo : EIATTR_REGCOUNT
	.align		4
.L_26:
        /*0060*/ 	.byte	0x04, 0x2f
        /*0062*/ 	.short	(.L_28 - .L_27)
	.align		4
.L_27:
        /*0064*/ 	.word	index@(_ZN7cutlass13device_kernelIN5flash11enable_sm90INS1_16FlashAttnFwdSm90INS1_25CollectiveMainloopFwdSm90ILi2EN4cute5tupleIJNS5_1CILi1EEES8_S8_EEENS6_IJNS7_ILi128EEENS7_ILi96EEENS7_ILi192EEEEEELi128ENS_6half_tEfNS_4arch4Sm90ELb0ELb1ELb0ELb1ELb0ELb0ELb0ELb1ELb1ELb1ELb0ELb0EEENS1_21CollectiveEpilogueFwdINS6_IJSA_SA_SB_EEES9_SE_SG_Li256ELb1ELb1ELb0ELb0EEENS1_36VarlenDynamicPersistentTileSchedulerILi128ELi96ELi256ELi128ELb0ELb1ELb1ELb1ELb0ELb1EEEEEEEEEvNT_6ParamsE)
        /*0068*/ 	.word	0x00000004


	//----- nvinfo : EIATTR_FRAME_SIZE
	.align		4
.L_28:
        /*006c*/ 	.byte	0x04, 0x11
        /*006e*/ 	.short	(.L_30 - .L_29)
	.align		4
.L_29:
        /*0070*/ 	.word	index@(_ZN7cutlass13device_kernelIN5flash11enable_sm90INS1_16FlashAttnFwdSm90INS1_25CollectiveMainloopFwdSm90ILi2EN4cute5tupleIJNS5_1CILi1EEES8_S8_EEENS6_IJNS7_ILi128EEENS7_ILi96EEENS7_ILi192EEEEEELi128ENS_6half_tEfNS_4arch4Sm90ELb0ELb1ELb0ELb1ELb0ELb0ELb0ELb1ELb1ELb1ELb0ELb0EEENS1_21CollectiveEpilogueFwdINS6_IJSA_SA_SB_EEES9_SE_SG_Li256ELb1ELb1ELb0ELb0EEENS1_36VarlenDynamicPersistentTileSchedulerILi128ELi96ELi256ELi128ELb0ELb1ELb1ELb1ELb0ELb1EEEEEEEEEvNT_6ParamsE)
        /*0074*/ 	.word	0x00000000


	//----- nvinfo : EIATTR_REGCOUNT
	.align		4
.L_30:
        /*0078*/ 	.byte	0x04, 0x2f
        /*007a*/ 	.short	(.L_32 - .L_31)
	.align		4
.L_31:
        /*007c*/ 	.word	index@(_ZN7cutlass13device_kernelIN5flash11enable_sm90INS1_16FlashAttnFwdSm90INS1_25CollectiveMainloopFwdSm90ILi2EN4cute5tupleIJNS5_1CILi1EEES8_S8_EEENS6_IJNS7_ILi128EEENS7_ILi96EEENS7_ILi192EEEEEELi128ENS_6half_tEfNS_4arch4Sm90ELb0ELb1ELb0ELb0ELb0ELb0ELb0ELb1ELb1ELb1ELb0ELb0EEENS1_21CollectiveEpilogueFwdINS6_IJSA_SA_SB_EEES9_SE_SG_Li256ELb0ELb1ELb0ELb0EEENS1_30DynamicPersistentTileSchedulerILi256ELi128ELb0ELb1ELb1EEEEEEEEEvNT_6ParamsE)
        /*0080*/ 	.word	0x00000004


	//----- nvinfo : EIATTR_FRAME_SIZE
	.align		4
.L_32:
        /*0084*/ 	.byte	0x04, 0x11
        /*0086*/ 	.short	(.L_34 - .L_33)
	.align		4
.L_33:
        /*0088*/ 	.word	index@(_ZN7cutlass13device_kernelIN5flash11enable_sm90INS1_16FlashAttnFwdSm90INS1_25CollectiveMainloopFwdSm90ILi2EN4cute5tupleIJNS5_1CILi1EEES8_S8_EEENS6_IJNS7_ILi128EEENS7_ILi96EEENS7_ILi192EEEEEELi128ENS_6half_tEfNS_4arch4Sm90ELb0ELb1ELb0ELb0ELb0ELb0ELb0ELb1ELb1ELb1ELb0ELb0EEENS1_21CollectiveEpilogueFwdINS6_IJSA_SA_SB_EEES9_SE_SG_Li256ELb0ELb1ELb0ELb0EEENS1_30DynamicPersistentTileSchedulerILi256ELi128ELb0ELb1ELb1EEEEEEEEEvNT_6ParamsE)
        /*008c*/ 	.word	0x00000000


	//----- nvinfo : EIATTR_REGCOUNT
	.align		4
.L_34:
        /*0090*/ 	.byte	0x04, 0x2f
        /*0092*/ 	.short	(.L_36 - .L_35)
	.align		4
.L_35:
        /*0094*/ 	.word	index@(_ZN7cutlass13device_kernelIN5flash11enable_sm90INS1_16FlashAttnFwdSm90INS1_25CollectiveMainloopFwdSm90ILi2EN4cute5tupleIJNS5_1CILi1EEES8_S8_EEENS6_IJNS7_ILi128EEESA_NS7_ILi192EEEEEELi128ENS_6half_tEfNS_4arch4Sm90ELb0ELb0ELb0ELb1ELb0ELb1ELb0ELb1ELb1ELb1ELb0ELb0EEENS1_21CollectiveEpilogueFwdINS6_IJSA_SA_SA_EEES9_SD_SF_Li256ELb1ELb1ELb0ELb0EEENS1_36VarlenDynamicPersistentTileSchedulerILi128ELi128ELi256ELi128ELb0ELb1ELb1ELb0ELb1ELb1EEEEEEEEEvNT_6ParamsE)
        /*0098*/ 	.word	0x00000004


	//----- nvinfo : EIATTR_FRAME_SIZE
	.align		4
.L_36:
        /*009c*/ 	.byte	0x04, 0x11
        /*009e*/ 	.short	(.L_38 - .L_37)
	.align		4
.L_37:
        /*00a0*/ 	.word	index@(_ZN7cutlass13device_kernelIN5flash11enable_sm90INS1_16FlashAttnFwdSm90INS1_25CollectiveMainloopFwdSm90ILi2EN4cute5tupleIJNS5_1CILi1EEES8_S8_EEENS6_IJNS7_ILi128EEESA_NS7_ILi192EEEEEELi128ENS_6half_tEfNS_4arch4Sm90ELb0ELb0ELb0ELb1ELb0ELb1ELb0ELb1ELb1ELb1ELb0ELb0EEENS1_21CollectiveEpilogueFwdINS6_IJSA_SA_SA_EEES9_SD_SF_Li256ELb1ELb1ELb0ELb0EEENS1_36VarlenDynamicPersistentTileSchedulerILi128ELi128ELi256ELi128ELb0ELb1ELb1ELb0ELb1ELb1EEEEEEEEEvNT_6ParamsE)
        /*00a4*/ 	.word	0x00000000


	//----- nvinfo : EIATTR_REGCOUNT
	.align		4
.L_38:
        /*00a8*/ 	.byte	0x04, 0x2f
        /*00aa*/ 	.short	(.L_40 - .L_39)
	.align		4
.L_39:
        /*00ac*/ 	.word	index@(_ZN7cutlass13device_kernelIN5flash11enable_sm90INS1_16FlashAttnFwdSm90INS1_25CollectiveMainloopFwdSm90ILi2EN4cute5tupleIJNS5_1CILi1EEES8_S8_EEENS6_IJNS7_ILi128EEESA_NS7_ILi192EEEEEELi128ENS_6half_tEfNS_4arch4Sm90ELb0ELb0ELb0ELb1ELb0ELb0ELb0ELb1ELb1ELb1ELb0ELb0EEENS1_21CollectiveEpilogueFwdINS6_IJSA_SA_SA_EEES9_SD_SF_Li256ELb1ELb1ELb0ELb0EEENS1_36VarlenDynamicPersistentTileSchedulerILi128ELi128ELi256ELi128ELb0ELb1ELb1ELb0ELb1ELb1EEEEEEEEEvNT_6ParamsE)
        /*00b0*/ 	.word	0x00000004


	//----- nvinfo : EIATTR_FRAME_SIZE
	.align		4
.L_40:
        /*00b4*/ 	.byte	0x04, 0x11
        /*00b6*/ 	.short	(.L_42 - .L_41)
	.align		4
.L_41:
        /*00b8*/ 	.word	index@(_ZN7cutlass13device_kernelIN5flash11enable_sm90INS1_16FlashAttnFwdSm90INS1_25CollectiveMainloopFwdSm90ILi2EN4cute5tupleIJNS5_1CILi1EEES8_S8_EEENS6_IJNS7_ILi128EEESA_NS7_ILi192EEEEEELi128ENS_6half_tEfNS_4arch4Sm90ELb0ELb0ELb0ELb1ELb0ELb0ELb0ELb1ELb1ELb1ELb0ELb0EEENS1_21CollectiveEpilogueFwdINS6_IJSA_SA_SA_EEES9_SD_SF_Li256ELb1ELb1ELb0ELb0EEENS1_36VarlenDynamicPersistentTileSchedulerILi128ELi128ELi256ELi128ELb0ELb1ELb1ELb0ELb1ELb1EEEEEEEEEvNT_6ParamsE)
        /*00bc*/ 	.word	0x00000000


	//----- nvinfo : EIATTR_REGCOUNT
	.align		4
.L_42:
        /*00c0*/ 	.byte	0x04, 0x2f
        /*00c2*/ 	.short	(.L_44 - .L_43)
	.align		4
.L_43:
        /*00c4*/ 	.word	index@(_ZN7cutlass13device_kernelIN5flash11enable_sm90INS1_16FlashAttnFwdSm90INS1_25CollectiveMainloopFwdSm90ILi2EN4cute5tupleIJNS5_1CILi2EEENS7_ILi1EEES9_EEENS6_IJNS7_ILi128EEESB_NS7_ILi192EEEEEELi128ENS_6half_tEfNS_4arch4Sm90ELb0ELb0ELb0ELb0ELb0ELb0ELb0ELb1ELb1ELb1ELb0ELb0EEENS1_21CollectiveEpilogueFwdINS6_IJSB_SB_SB_EEESA_SE_SG_Li256ELb0ELb1ELb0ELb0EEENS1_29StaticPersistentTileSchedulerILb0EEEEEEEEEvNT_6ParamsE)
        /*00c8*/ 	.word	0x00000004


	//----- nvinfo : EIATTR_FRAME_SIZE
	.align		4
.L_44:
        /*00cc*/ 	.byte	0x04, 0x11
        /*00ce*/ 	.short	(.L_46 - .L_45)
	.align		4
.L_45:
        /*00d0*/ 	.word	index@(_ZN7cutlass13device_kernelIN5flash11enable_sm90INS1_16FlashAttnFwdSm90INS1_25CollectiveMainloopFwdSm90ILi2EN4cute5tupleIJNS5_1CILi2EEENS7_ILi1EEES9_EEENS6_IJNS7_ILi128EEESB_NS7_ILi192EEEEEELi128ENS_6half_tEfNS_4arch4Sm90ELb0ELb0ELb0ELb0ELb0ELb0ELb0ELb1ELb1ELb1ELb0ELb0EEENS1_21CollectiveEpilogueFwdINS6_IJSB_SB_SB_EEESA_SE_SG_Li256ELb0ELb1ELb0ELb0EEENS1_29StaticPersistentTileSchedulerILb0EEEEEEEEEvNT_6ParamsE)
        /*00d4*/ 	.word	0x00000000


	//----- nvinfo : EIATTR_REGCOUNT
	.align		4
.L_46:
        /*00d8*/ 	.byte	0x04, 0x2f
        /*00da*/ 	.short	(.L_48 - .L_47)
	.align		4
.L_47:
        /*00dc*/ 	.word	index@(_ZN7cutlass13device_kernelIN5flash11enable_sm90INS1_16FlashAttnFwdSm90INS1_25CollectiveMainloopFwdSm90ILi2EN4cute5tupleIJNS5_1CILi1EEES8_S8_EEENS6_IJNS7_ILi128EEESA_NS7_ILi192EEEEEELi128ENS_6half_tEfNS_4arch4Sm90ELb0ELb0ELb0ELb0ELb0ELb0ELb0ELb1ELb1ELb1ELb0ELb0EEENS1_21CollectiveEpilogueFwdINS6_IJSA_SA_SA_EEES9_SD_SF_Li256ELb0ELb1ELb0ELb0EEENS1_29StaticPersistentTileSchedulerILb0EEEEEEEEEvNT_6ParamsE)
        /*00e0*/ 	.word	0x00000004


	//----- nvinfo : EIATTR_FRAME_SIZE
	.align		4
.L_48:
        /*00e4*/ 	.byte	0x04, 0x11
        /*00e6*/ 	.short	(.L_50 - .L_49)
	.align		4
.L_49:
        /*00e8*/ 	.word	index@(_ZN7cutlass13device_kernelIN5flash11enable_sm90INS1_16FlashAttnFwdSm90INS1_25CollectiveMainloopFwdSm90ILi2EN4cute5tupleIJNS5_1CILi1EEES8_S8_EEENS6_IJNS7_ILi128EEESA_NS7_ILi192EEEEEELi128ENS_6half_tEfNS_4arch4Sm90ELb0ELb0ELb0ELb0ELb0ELb0ELb0ELb1ELb1ELb1ELb0ELb0EEENS1_21CollectiveEpilogueFwdINS6_IJSA_SA_SA_EEES9_SD_SF_Li256ELb0ELb1ELb0ELb0EEENS1_29StaticPersistentTileSchedulerILb0EEEEEEEEEvNT_6ParamsE)
        /*00ec*/ 	.word	0x00000000


	//----- nvinfo : EIATTR_MIN_STACK_SIZE
	.align		4
.L_50:
        /*00f0*/ 	.byte	0x04, 0x12
        /*00f2*/ 	.short	(.L_52 - .L_51)
	.align		4
.L_51:
        /*00f4*/ 	.word	index@(_ZN7cutlass13device_kernelIN5flash11enable_sm90INS1_16FlashAttnFwdSm90INS1_25CollectiveMainloopFwdSm90ILi2EN4cute5tupleIJNS5_1CILi1EEES8_S8_EEENS6_IJNS7_ILi128EEESA_NS7_ILi192EEEEEELi128ENS_6half_tEfNS_4arch4Sm90ELb0ELb0ELb0ELb0ELb0ELb0ELb0ELb1ELb1ELb1ELb0ELb0EEENS1_21CollectiveEpilogueFwdINS6_IJSA_SA_SA_EEES9_SD_SF_Li256ELb0ELb1ELb0ELb0EEENS1_29StaticPersistentTileSchedulerILb0EEEEEEEEEvNT_6ParamsE)
        /*00f8*/ 	.word	0x00000000


	//----- nvinfo : EIATTR_MIN_STACK_SIZE
	.align		4
.L_52:
        /*00fc*/ 	.byte	0x04, 0x12
        /*00fe*/ 	.short	(.L_54 - .L_53)
	.align		4
.L_53:
        /*0100*/ 	.word	index@(_ZN7cutlass13device_kernelIN5flash11enable_sm90INS1_16FlashAttnFwdSm90INS1_25CollectiveMainloopFwdSm90ILi2EN4cute5tupleIJNS5_1CILi2EEENS7_ILi1EEES9_EEENS6_IJNS7_ILi128EEESB_NS7_ILi192EEEEEELi128ENS_6half_tEfNS_4arch4Sm90ELb0ELb0ELb0ELb0ELb0ELb0ELb0ELb1ELb1ELb1ELb0ELb0EEENS1_21CollectiveEpilogueFwdINS6_IJSB_SB_SB_EEESA_SE_SG_Li256ELb0ELb1ELb0ELb0EEENS1_29StaticPersistentTileSchedulerILb0EEEEEEEEEvNT_6ParamsE)
        /*0104*/ 	.word	0x00000000


	//----- nvinfo : EIATTR_MIN_STACK_SIZE
	.align		4
.L_54:
        /*0108*/ 	.byte	0x04, 0x12
        /*010a*/ 	.short	(.L_56 - .L_55)
	.align		4
.L_55:
        /*010c*/ 	.word	index@(_ZN7cutlass13device_kernelIN5flash11enable_sm90INS1_16FlashAttnFwdSm90INS1_25CollectiveMainloopFwdSm90ILi2EN4cute5tupleIJNS5_1CILi1EEES8_S8_EEENS6_IJNS7_ILi128EEESA_NS7_ILi192EEEEEELi128ENS_6half_tEfNS_4arch4Sm90ELb0ELb0ELb0ELb1ELb0ELb0ELb0ELb1ELb1ELb1ELb0ELb0EEENS1_21CollectiveEpilogueFwdINS6_IJSA_SA_SA_EEES9_SD_SF_Li256ELb1ELb1ELb0ELb0EEENS1_36VarlenDynamicPersistentTileSchedulerILi128ELi128ELi256ELi128ELb0ELb1ELb1ELb0ELb1ELb1EEEEEEEEEvNT_6ParamsE)
        /*0110*/ 	.word	0x00000000


	//----- nvinfo : EIATTR_MIN_STACK_SIZE
	.align		4
.L_56:
        /*0114*/ 	.byte	0x04, 0x12
        /*0116*/ 	.short	(.L_58 - .L_57)
	.align		4
.L_57:
        /*0118*/ 	.word	index@(_ZN7cutlass13device_kernelIN5flash11enable_sm90INS1_16FlashAttnFwdSm90INS1_25CollectiveMainloopFwdSm90ILi2EN4cute5tupleIJNS5_1CILi1EEES8_S8_EEENS6_IJNS7_ILi128EEESA_NS7_ILi192EEEEEELi128ENS_6half_tEfNS_4arch4Sm90ELb0ELb0ELb0ELb1ELb0ELb1ELb0ELb1ELb1ELb1ELb0ELb0EEENS1_21CollectiveEpilogueFwdINS6_IJSA_SA_SA_EEES9_SD_SF_Li256ELb1ELb1ELb0ELb0EEENS1_36VarlenDynamicPersistentTileSchedulerILi128ELi128ELi256ELi128ELb0ELb1ELb1ELb0ELb1ELb1EEEEEEEEEvNT_6ParamsE)
        /*011c*/ 	.word	0x00000000


	//----- nvinfo : EIATTR_MIN_STACK_SIZE
	.align		4
.L_58:
        /*0120*/ 	.byte	0x04, 0x12
        /*0122*/ 	.short	(.L_60 - .L_59)
	.align		4
.L_59:
        /*0124*/ 	.word	index@(_ZN7cutlass13device_kernelIN5flash11enable_sm90INS1_16FlashAttnFwdSm90INS1_25CollectiveMainloopFwdSm90ILi2EN4cute5tupleIJNS5_1CILi1EEES8_S8_EEENS6_IJNS7_ILi128EEENS7_ILi96EEENS7_ILi192EEEEEELi128ENS_6half_tEfNS_4arch4Sm90ELb0ELb1ELb0ELb0ELb0ELb0ELb0ELb1ELb1ELb1ELb0ELb0EEENS1_21CollectiveEpilogueFwdINS6_IJSA_SA_SB_EEES9_SE_SG_Li256ELb0ELb1ELb0ELb0EEENS1_30DynamicPersistentTileSchedulerILi256ELi128ELb0ELb1ELb1EEEEEEEEEvNT_6ParamsE)
        /*0128*/ 	.word	0x00000000


	//----- nvinfo : EIATTR_MIN_STACK_SIZE
	.align		4
.L_60:
        /*012c*/ 	.byte	0x04, 0x12
        /*012e*/ 	.short	(.L_62 - .L_61)
	.align		4
.L_61:
        /*0130*/ 	.word	index@(_ZN7cutlass13device_kernelIN5flash11enable_sm90INS1_16FlashAttnFwdSm90INS1_25CollectiveMainloopFwdSm90ILi2EN4cute5tupleIJNS5_1CILi1EEES8_S8_EEENS6_IJNS7_ILi128EEENS7_ILi96EEENS7_ILi192EEEEEELi128ENS_6half_tEfNS_4arch4Sm90ELb0ELb1ELb0ELb1ELb0ELb0ELb0ELb1ELb1ELb1ELb0ELb0EEENS1_21CollectiveEpilogueFwdINS6_IJSA_SA_SB_EEES9_SE_SG_Li256ELb1ELb1ELb0ELb0EEENS1_36VarlenDynamicPersistentTileSchedulerILi128ELi96ELi256ELi128ELb0ELb1ELb1ELb1ELb0ELb1EEEEEEEEEvNT_6ParamsE)
        /*0134*/ 	.word	0x00000000


	//----- nvinfo : EIATTR_MIN_STACK_SIZE
	.align		4
.L_62:
        /*0138*/ 	.byte	0x04, 0x12
        /*013a*/ 	.short	(.L_64 - .L_63)
	.align		4
.L_63:
        /*013c*/ 	.word	index@(_ZN7cutlass13device_kernelIN5flash11enable_sm90INS1_16FlashAttnFwdSm90INS1_25CollectiveMainloopFwdSm90ILi2EN4cute5tupleIJNS5_1CILi1EEES8_S8_EEENS6_IJNS7_ILi128EEENS7_ILi96EEENS7_ILi192EEEEEELi128ENS_6half_tEfNS_4arch4Sm90ELb0ELb1ELb0ELb1ELb0ELb1ELb0ELb1ELb1ELb1ELb0ELb0EEENS1_21CollectiveEpilogueFwdINS6_IJSA_SA_SB_EEES9_SE_SG_Li256ELb1ELb1ELb0ELb0EEENS1_36VarlenDynamicPersistentTileSchedulerILi128ELi96ELi256ELi128ELb0ELb1ELb1ELb1ELb0ELb1EEEEEEEEEvNT_6ParamsE)
        /*0140*/ 	.word	0x00000000


	//----- nvinfo : EIATTR_MIN_STACK_SIZE
	.align		4
.L_64:
        /*0144*/ 	.byte	0x04, 0x12
        /*0146*/ 	.short	(.L_66 - .L_65)
	.align		4
.L_65:
        /*0148*/ 	.word	index@(_ZN7cutlass13device_kernelIN5flash11enable_sm90INS1_16FlashAttnFwdSm90INS1_25CollectiveMainloopFwdSm90ILi2EN4cute5tupleIJNS5_1CILi1EEES8_S8_EEENS6_IJNS7_ILi128EEESA_NS7_ILi192EEEEEELi128ENS_6half_tEfNS_4arch4Sm90ELb1ELb0ELb0ELb0ELb0ELb0ELb0ELb1ELb1ELb1ELb0ELb0EEENS1_21CollectiveEpilogueFwdINS6_IJSA_SA_SA_EEES9_SD_SF_Li256ELb0ELb1ELb0ELb0EEENS1_30DynamicPersistentTileSchedulerILi256ELi128ELb0ELb1ELb1EEEEEEEEEvNT_6ParamsE)
        /*014c*/ 	.word	0x00000000


	//----- nvinfo : EIATTR_MIN_STACK_SIZE
	.align		4
.L_66:
        /*0150*/ 	.byte	0x04, 0x12
        /*0152*/ 	.short	(.L_68 - .L_67)
	.align		4
.L_67:
        /*0154*/ 	.word	index@(_ZN7cutlass13device_kernelIN5flash11enable_sm90INS1_16FlashAttnFwdSm90INS1_25CollectiveMainloopFwdSm90ILi2EN4cute5tupleIJNS5_1CILi1EEES8_S8_EEENS6_IJNS7_ILi128EEESA_NS7_ILi192EEEEEELi128ENS_6half_tEfNS_4arch4Sm90ELb1ELb0ELb0ELb1ELb0ELb0ELb0ELb1ELb1ELb1ELb0ELb0EEENS1_21CollectiveEpilogueFwdINS6_IJSA_SA_SA_EEES9_SD_SF_Li256ELb1ELb1ELb0ELb0EEENS1_36VarlenDynamicPersistentTileSchedulerILi128ELi128ELi256ELi128ELb0ELb1ELb1ELb1ELb1ELb1EEEEEEEEEvNT_6ParamsE)
        /*0158*/ 	.word	0x00000000


	//----- nvinfo : EIATTR_MIN_STACK_SIZE
	.align		4
.L_68:
        /*015c*/ 	.byte	0x04, 0x12
        /*015e*/ 	.short	(.L_70 - .L_69)
	.align		4
.L_69:
        /*0160*/ 	.word	index@(_ZN7cutlass13device_kernelIN5flash11enable_sm90INS1_16FlashAttnFwdSm90INS1_25CollectiveMainloopFwdSm90ILi2EN4cute5tupleIJNS5_1CILi1EEES8_S8_EEENS6_IJNS7_ILi128EEESA_NS7_ILi192EEEEEELi128ENS_6half_tEfNS_4arch4Sm90ELb1ELb0ELb0ELb1ELb0ELb1ELb0ELb1ELb1ELb1ELb0ELb0EEENS1_21CollectiveEpilogueFwdINS6_IJSA_SA_SA_EEES9_SD_SF_Li256ELb1ELb1ELb0ELb0EEENS1_36VarlenDynamicPersistentTileSchedulerILi128ELi128ELi256ELi128ELb0ELb1ELb1ELb1ELb1ELb1EEEEEEEEEvNT_6ParamsE)
        /*0164*/ 	.word	0x00000000
.L_70:


//--------------------- .nv.compat                --------------------------
	.section	.nv.compat,"",@"SHT_CUDA_COMPAT_INFO"
	.align	4
        /*0000*/ 	.byte	0x02, 0x09, 0x01, 0x00, 0x02, 0x02, 0x01, 0x00, 0x02, 0x05, 0x05, 0x00, 0x03, 0x07, 0x01, 0x01
        /*0010*/ 	.byte	0x02, 0x03, 0x00, 0x00, 0x02, 0x06, 0x01, 0x00, 0x04, 0x0b, 0x08, 0x00, 0x09, 0x00, 0x00, 0x00
        /*0020*/ 	.byte	0x00, 0x00, 0x00, 0x00


//--------------------- .nv.info._ZN7cutlass13device_kernelIN5flash11enable_sm90INS1_16FlashAttnFwdSm90INS1_25CollectiveMainloopFwdSm90ILi2EN4cute5tupleIJNS5_1CILi1EEES8_S8_EEENS6_IJNS7_ILi128EEESA_NS7_ILi192EEEEEELi128ENS_6half_tEfNS_4arch4Sm90ELb0ELb0ELb0ELb0ELb0ELb0ELb0ELb1ELb1ELb1ELb0ELb0EEENS1_21CollectiveEpilogueFwdINS6_IJSA_SA_SA_EEES9_SD_SF_Li256ELb0ELb1ELb0ELb0EEENS1_29StaticPersistentTileSchedulerILb0EEEEEEEEEvNT_6ParamsE --------------------------
	.section	.nv.info._ZN7cutlass13device_kernelIN5flash11enable_sm90INS1_16FlashAttnFwdSm90INS1_25CollectiveMainloopFwdSm90ILi2EN4cute5tupleIJNS5_1CILi1EEES8_S8_EEENS6_IJNS7_ILi128EEESA_NS7_ILi192EEEEEELi128ENS_6half_tEfNS_4arch4Sm90ELb0ELb0ELb0ELb0ELb0ELb0ELb0ELb1ELb1ELb1ELb0ELb0EEENS1_21CollectiveEpilogueFwdINS6_IJSA_SA_SA_EEES9_SD_SF_Li256ELb0ELb1ELb0ELb0EEENS1_29StaticPersistentTileSchedulerILb0EEEEEEEEEvNT_6ParamsE,"",@"SHT_CUDA_INFO"
	.sectionflags	@""
	.align	4


	//----- nvinfo : EIATTR_CUDA_API_VERSION
	.align		4
        /*0000*/ 	.byte	0x04, 0x37
        /*0002*/ 	.short	(.L_72 - .L_71)
.L_71:
        /*0004*/ 	.word	0x00000082


	//----- nvinfo : EIATTR_KPARAM_INFO
	.align		4
.L_72:
        /*0008*/ 	.byte	0x04, 0x17
        /*000a*/ 	.short	(.L_74 - .L_73)
.L_73:
        /*000c*/ 	.word	0x00000000
        /*0010*/ 	.short	0x0000
        /*0012*/ 	.short	0x0000
        /*0014*/ 	.byte	0x00, 0xf0, 0x01, 0x28


	//----- nvinfo : EIATTR_SPARSE_MMA_MASK
	.align		4
.L_74:
        /*0018*/ 	.byte	0x03, 0x50
        /*001a*/ 	.short	0x0000


	//----- nvinfo : EIATTR_MAXREG_COUNT
	.align		4
        /*001c*/ 	.byte	0x03, 0x1b
        /*001e*/ 	.short	0x00a8


	//----- nvinfo : EIATTR_MERCURY_ISA_VERSION
	.align		4
        /*0020*/ 	.byte	0x03, 0x5f
        /*0022*/ 	.short	0x0101


	//----- nvinfo : EIATTR_VRC_CTA_INIT_COUNT
	.align		4
        /*0024*/ 	.byte	0x02, 0x4a
	.zero		1
	.zero		1


	//----- nvinfo : EIATTR_EXIT_INSTR_OFFSETS
	.align		4
        /*0028*/ 	.byte	0x04, 0x1c
        /*002a*/ 	.short	(.L_76 - .L_75)


	//   ....[0]....
.L_75:
        /*002c*/ 	.word	0x00000010


	//----- nvinfo : EIATTR_MAX_THREADS
	.align		4
.L_76:
        /*0030*/ 	.byte	0x04, 0x05
        /*0032*/ 	.short	(.L_78 - .L_77)
.L_77:
        /*0034*/ 	.word	0x00000180
        /*0038*/ 	.word	0x00000001
        /*003c*/ 	.word	0x00000001


	//----- nvinfo : EIATTR_CBANK_PARAM_SIZE
	.align		4
.L_78:
        /*0040*/ 	.byte	0x03, 0x19
        /*0042*/ 	.short	0x0a00


	//----- nvinfo : EIATTR_PARAM_CBANK
	.align		4
        /*0044*/ 	.byte	0x04, 0x0a
        /*0046*/ 	.short	(.L_80 - .L_79)
	.align		4
.L_79:
        /*0048*/ 	.word	index@(.nv.constant0._ZN7cutlass13device_kernelIN5flash11enable_sm90INS1_16FlashAttnFwdSm90INS1_25CollectiveMainloopFwdSm90ILi2EN4cute5tupleIJNS5_1CILi1EEES8_S8_EEENS6_IJNS7_ILi128EEESA_NS7_ILi192EEEEEELi128ENS_6half_tEfNS_4arch4Sm90ELb0ELb0ELb0ELb0ELb0ELb0ELb0ELb1ELb1ELb1ELb0ELb0EEENS1_21CollectiveEpilogueFwdINS6_IJSA_SA_SA_EEES9_SD_SF_Li256ELb0ELb1ELb0ELb0EEENS1_29StaticPersistentTileSchedulerILb0EEEEEEEEEvNT_6ParamsE)
        /*004c*/ 	.short	0x0380
        /*004e*/ 	.short	0x0a00


	//----- nvinfo : EIATTR_SW_WAR
	.align		4
.L_80:
        /*0050*/ 	.byte	0x04, 0x36
        /*0052*/ 	.short	(.L_82 - .L_81)
.L_81:
        /*0054*/ 	.word	0x00000008
.L_82:


//--------------------- .nv.info._ZN7cutlass13device_kernelIN5flash11enable_sm90INS1_16FlashAttnFwdSm90INS1_25CollectiveMainloopFwdSm90ILi2EN4cute5tupleIJNS5_1CILi2EEENS7_ILi1EEES9_EEENS6_IJNS7_ILi128EEESB_NS7_ILi192EEEEEELi128ENS_6half_tEfNS_4arch4Sm90ELb0ELb0ELb0ELb0ELb0ELb0ELb0ELb1ELb1ELb1ELb0ELb0EEENS1_21CollectiveEpilogueFwdINS6_IJSB_SB_SB_EEESA_SE_SG_Li256ELb0ELb1ELb0ELb0EEENS1_29StaticPersistentTileSchedulerILb0EEEEEEEEEvNT_6ParamsE --------------------------
	.section	.nv.info._ZN7cutlass13device_kernelIN5flash11enable_sm90INS1_16FlashAttnFwdSm90INS1_25CollectiveMainloopFwdSm90ILi2EN4cute5tupleIJNS5_1CILi2EEENS7_ILi1EEES9_EEENS6_IJNS7_ILi128EEESB_NS7_ILi192EEEEEELi128ENS_6half_tEfNS_4arch4Sm90ELb0ELb0ELb0ELb0ELb0ELb0ELb0ELb1ELb1ELb1ELb0ELb0EEENS1_21CollectiveEpilogueFwdINS6_IJSB_SB_SB_EEESA_SE_SG_Li256ELb0ELb1ELb0ELb0EEENS1_29StaticPersistentTileSchedulerILb0EEEEEEEEEvNT_6ParamsE,"",@"SHT_CUDA_INFO"
	.sectionflags	@""
	.align	4


	//----- nvinfo : EIATTR_CUDA_API_VERSION
	.align		4
        /*0000*/ 	.byte	0x04, 0x37
        /*0002*/ 	.short	(.L_84 - .L_83)
.L_83:
        /*0004*/ 	.word	0x00000082


	//----- nvinfo : EIATTR_KPARAM_INFO
	.align		4
.L_84:
        /*0008*/ 	.byte	0x04, 0x17
        /*000a*/ 	.short	(.L_86 - .L_85)
.L_85:
        /*000c*/ 	.word	0x00000000
        /*0010*/ 	.short	0x0000
        /*0012*/ 	.short	0x0000
        /*0014*/ 	.byte	0x00, 0xf0, 0x01, 0x28


	//----- nvinfo : EIATTR_SPARSE_MMA_MASK
	.align		4
.L_86:
        /*0018*/ 	.byte	0x03, 0x50
        /*001a*/ 	.short	0x0000


	//----- nvinfo : EIATTR_MAXREG_COUNT
	.align		4
        /*001c*/ 	.byte	0x03, 0x1b
        /*001e*/ 	.short	0x00a8


	//----- nvinfo : EIATTR_MERCURY_ISA_VERSION
	.align		4
        /*0020*/ 	.byte	0x03, 0x5f
        /*0022*/ 	.short	0x0101


	//----- nvinfo : EIATTR_VRC_CTA_INIT_COUNT
	.align		4
        /*0024*/ 	.byte	0x02, 0x4a
	.zero		1
	.zero		1


	//----- nvinfo : EIATTR_EXIT_INSTR_OFFSETS
	.align		4
        /*0028*/ 	.byte	0x04, 0x1c
        /*002a*/ 	.short	(.L_88 - .L_87)


	//   ....[0]....
.L_87:
        /*002c*/ 	.word	0x00000010


	//----- nvinfo : EIATTR_MAX_THREADS
	.align		4
.L_88:
        /*0030*/ 	.byte	0x04, 0x05
        /*0032*/ 	.short	(.L_90 - .L_89)
.L_89:
        /*0034*/ 	.word	0x00000180
        /*0038*/ 	.word	0x00000001
        /*003c*/ 	.word	0x00000001


	//----- nvinfo : EIATTR_CBANK_PARAM_SIZE
	.align		4
.L_90:
        /*0040*/ 	.byte	0x03, 0x19
        /*0042*/ 	.short	0x0a00


	//----- nvinfo : EIATTR_PARAM_CBANK
	.align		4
        /*0044*/ 	.byte	0x04, 0x0a
        /*0046*/ 	.short	(.L_92 - .L_91)
	.align		4
.L_91:
        /*0048*/ 	.word	index@(.nv.constant0._ZN7cutlass13device_kernelIN5flash11enable_sm90INS1_16FlashAttnFwdSm90INS1_25CollectiveMainloopFwdSm90ILi2EN4cute5tupleIJNS5_1CILi2EEENS7_ILi1EEES9_EEENS6_IJNS7_ILi128EEESB_NS7_ILi192EEEEEELi128ENS_6half_tEfNS_4arch4Sm90ELb0ELb0ELb0ELb0ELb0ELb0ELb0ELb1ELb1ELb1ELb0ELb0EEENS1_21CollectiveEpilogueFwdINS6_IJSB_SB_SB_EEESA_SE_SG_Li256ELb0ELb1ELb0ELb0EEENS1_29StaticPersistentTileSchedulerILb0EEEEEEEEEvNT_6ParamsE)
        /*004c*/ 	.short	0x0380
        /*004e*/ 	.short	0x0a00


	//----- nvinfo : EIATTR_SW_WAR
	.align		4
.L_92:
        /*0050*/ 	.byte	0x04, 0x36
        /*0052*/ 	.short	(.L_94 - .L_93)
.L_93:
        /*0054*/ 	.word	0x00000008
.L_94:


//--------------------- .nv.info._ZN7cutlass13device_kernelIN5flash11enable_sm90INS1_16FlashAttnFwdSm90INS1_25CollectiveMainloopFwdSm90ILi2EN4cute5tupleIJNS5_1CILi1EEES8_S8_EEENS6_IJNS7_ILi128EEESA_NS7_ILi192EEEEEELi128ENS_6half_tEfNS_4arch4Sm90ELb0ELb0ELb0ELb1ELb0ELb0ELb0ELb1ELb1ELb1ELb0ELb0EEENS1_21CollectiveEpilogueFwdINS6_IJSA_SA_SA_EEES9_SD_SF_Li256ELb1ELb1ELb0ELb0EEENS1_36VarlenDynamicPersistentTileSchedulerILi128ELi128ELi256ELi128ELb0ELb1ELb1ELb0ELb1ELb1EEEEEEEEEvNT_6ParamsE --------------------------
	.section	.nv.info._ZN7cutlass13device_kernelIN5flash11enable_sm90INS1_16FlashAttnFwdSm90INS1_25CollectiveMainloopFwdSm90ILi2EN4cute5tupleIJNS5_1CILi1EEES8_S8_EEENS6_IJNS7_ILi128EEESA_NS7_ILi192EEEEEELi128ENS_6half_tEfNS_4arch4Sm90ELb0ELb0ELb0ELb1ELb0ELb0ELb0ELb1ELb1ELb1ELb0ELb0EEENS1_21CollectiveEpilogueFwdINS6_IJSA_SA_SA_EEES9_SD_SF_Li256ELb1ELb1ELb0ELb0EEENS1_36VarlenDynamicPersistentTileSchedulerILi128ELi128ELi256ELi128ELb0ELb1ELb1ELb0ELb1ELb1EEEEEEEEEvNT_6ParamsE,"",@"SHT_CUDA_INFO"
	.sectionflags	@""
	.align	4


	//----- nvinfo : EIATTR_CUDA_API_VERSION
	.align		4
        /*0000*/ 	.byte	0x04, 0x37
        /*0002*/ 	.short	(.L_96 - .L_95)
.L_95:
        /*0004*/ 	.word	0x00000082


	//----- nvinfo : EIATTR_KPARAM_INFO
	.align		4
.L_96:
        /*0008*/ 	.byte	0x04, 0x17
        /*000a*/ 	.short	(.L_98 - .L_97)
.L_97:
        /*000c*/ 	.word	0x00000000
        /*0010*/ 	.short	0x0000
        /*0012*/ 	.short	0x0000
        /*0014*/ 	.byte	0x00, 0xf0, 0x01, 0x2a


	//----- nvinfo : EIATTR_SPARSE_MMA_MASK
	.align		4
.L_98:
        /*0018*/ 	.byte	0x03, 0x50
        /*001a*/ 	.short	0x0000


	//----- nvinfo : EIATTR_MAXREG_COUNT
	.align		4
        /*001c*/ 	.byte	0x03, 0x1b
        /*001e*/ 	.short	0x00a8


	//----- nvinfo : EIATTR_MERCURY_ISA_VERSION
	.align		4
        /*0020*/ 	.byte	0x03, 0x5f
        /*0022*/ 	.short	0x0101


	//----- nvinfo : EIATTR_VRC_CTA_INIT_COUNT
	.align		4
        /*0024*/ 	.byte	0x02, 0x4a
	.zero		1
	.zero		1


	//----- nvinfo : EIATTR_EXIT_INSTR_OFFSETS
	.align		4
        /*0028*/ 	.byte	0x04, 0x1c
        /*002a*/ 	.short	(.L_100 - .L_99)


	//   ....[0]....
.L_99:
        /*002c*/ 	.word	0x00000010


	//----- nvinfo : EIATTR_MAX_THREADS
	.align		4
.L_100:
        /*0030*/ 	.byte	0x04, 0x05
        /*0032*/ 	.short	(.L_102 - .L_101)
.L_101:
        /*0034*/ 	.word	0x00000180
        /*0038*/ 	.word	0x00000001
        /*003c*/ 	.word	0x00000001


	//----- nvinfo : EIATTR_CBANK_PARAM_SIZE
	.align		4
.L_102:
        /*0040*/ 	.byte	0x03, 0x19
        /*0042*/ 	.short	0x0a80


	//----- nvinfo : EIATTR_PARAM_CBANK
	.align		4
        /*0044*/ 	.byte	0x04, 0x0a
        /*0046*/ 	.short	(.L_104 - .L_103)
	.align		4
.L_103:
        /*0048*/ 	.word	index@(.nv.constant0._ZN7cutlass13device_kernelIN5flash11enable_sm90INS1_16FlashAttnFwdSm90INS1_25CollectiveMainloopFwdSm90ILi2EN4cute5tupleIJNS5_1CILi1EEES8_S8_EEENS6_IJNS7_ILi128EEESA_NS7_ILi192EEEEEELi128ENS_6half_tEfNS_4arch4Sm90ELb0ELb0ELb0ELb1ELb0ELb0ELb0ELb1ELb1ELb1ELb0ELb0EEENS1_21CollectiveEpilogueFwdINS6_IJSA_SA_SA_EEES9_SD_SF_Li256ELb1ELb1ELb0ELb0EEENS1_36VarlenDynamicPersistentTileSchedulerILi128ELi128ELi256ELi128ELb0ELb1ELb1ELb0ELb1ELb1EEEEEEEEEvNT_6ParamsE)
        /*004c*/ 	.short	0x0380
        /*004e*/ 	.short	0x0a80


	//----- nvinfo : EIATTR_SW_WAR
	.align		4
.L_104:
        /*0050*/ 	.byte	0x04, 0x36
        /*0052*/ 	.short	(.L_106 - .L_105)
.L_105:
        /*0054*/ 	.word	0x00000008
.L_106:


//--------------------- .nv.info._ZN7cutlass13device_kernelIN5flash11enable_sm90INS1_16FlashAttnFwdSm90INS1_25CollectiveMainloopFwdSm90ILi2EN4cute5tupleIJNS5_1CILi1EEES8_S8_EEENS6_IJNS7_ILi128EEESA_NS7_ILi192EEEEEELi128ENS_6half_tEfNS_4arch4Sm90ELb0ELb0ELb0ELb1ELb0ELb1ELb0ELb1ELb1ELb1ELb0ELb0EEENS1_21CollectiveEpilogueFwdINS6_IJSA_SA_SA_EEES9_SD_SF_Li256ELb1ELb1ELb0ELb0EEENS1_36VarlenDynamicPersistentTileSchedulerILi128ELi128ELi256ELi128ELb0ELb1ELb1ELb0ELb1ELb1EEEEEEEEEvNT_6ParamsE --------------------------
	.section	.nv.info._ZN7cutlass13device_kernelIN5flash11enable_sm90INS1_16FlashAttnFwdSm90INS1_25CollectiveMainloopFwdSm90ILi2EN4cute5tupleIJNS5_1CILi1EEES8_S8_EEENS6_IJNS7_ILi128EEESA_NS7_ILi192EEEEEELi128ENS_6half_tEfNS_4arch4Sm90ELb0ELb0ELb0ELb1ELb0ELb1ELb0ELb1ELb1ELb1ELb0ELb0EEENS1_21CollectiveEpilogueFwdINS6_IJSA_SA_SA_EEES9_SD_SF_Li256ELb1ELb1ELb0ELb0EEENS1_36VarlenDynamicPersistentTileSchedulerILi128ELi128ELi256ELi128ELb0ELb1ELb1ELb0ELb1ELb1EEEEEEEEEvNT_6ParamsE,"",@"SHT_CUDA_INFO"
	.sectionflags	@""
	.align	4


	//----- nvinfo : EIATTR_CUDA_API_VERSION
	.align		4
        /*0000*/ 	.byte	0x04, 0x37
        /*0002*/ 	.short	(.L_108 - .L_107)
.L_107:
        /*0004*/ 	.word	0x00000082


	//----- nvinfo : EIATTR_KPARAM_INFO
	.align		4
.L_108:
        /*0008*/ 	.byte	0x04, 0x17
        /*000a*/ 	.short	(.L_110 - .L_109)
.L_109:
        /*000c*/ 	.word	0x00000000
        /*0010*/ 	.short	0x0000
        /*0012*/ 	.short	0x0000
        /*0014*/ 	.byte	0x00, 0xf0, 0x01, 0x2a


	//----- nvinfo : EIATTR_SPARSE_MMA_MASK
	.align		4
.L_110:
        /*0018*/ 	.byte	0x03, 0x50
        /*001a*/ 	.short	0x0000


	//----- nvinfo : EIATTR_MAXREG_COUNT
	.align		4
        /*001c*/ 	.byte	0x03, 0x1b
        /*001e*/ 	.short	0x00a8


	//----- nvinfo : EIATTR_MERCURY_ISA_VERSION
	.align		4
        /*0020*/ 	.byte	0x03, 0x5f
        /*0022*/ 	.short	0x0101


	//----- nvinfo : EIATTR_VRC_CTA_INIT_COUNT
	.align		4
        /*0024*/ 	.byte	0x02, 0x4a
	.zero		1
	.zero		1


	//----- nvinfo : EIATTR_EXIT_INSTR_OFFSETS
	.align		4
        /*0028*/ 	.byte	0x04, 0x1c
        /*002a*/ 	.short	(.L_112 - .L_111)


	//   ....[0]....
.L_111:
        /*002c*/ 	.word	0x00000010


	//----- nvinfo : EIATTR_MAX_THREADS
	.align		4
.L_112:
        /*0030*/ 	.byte	0x04, 0x05
        /*0032*/ 	.short	(.L_114 - .L_113)
.L_113:
        /*0034*/ 	.word	0x00000180
        /*0038*/ 	.word	0x00000001
        /*003c*/ 	.word	0x00000001


	//----- nvinfo : EIATTR_CBANK_PARAM_SIZE
	.align		4
.L_114:
        /*0040*/ 	.byte	0x03, 0x19
        /*0042*/ 	.short	0x0a80


	//----- nvinfo : EIATTR_PARAM_CBANK
	.align		4
        /*0044*/ 	.byte	0x04, 0x0a
        /*0046*/ 	.short	(.L_116 - .L_115)
	.align		4
.L_115:
        /*0048*/ 	.word	index@(.nv.constant0._ZN7cutlass13device_kernelIN5flash11enable_sm90INS1_16FlashAttnFwdSm90INS1_25CollectiveMainloopFwdSm90ILi2EN4cute5tupleIJNS5_1CILi1EEES8_S8_EEENS6_IJNS7_ILi128EEESA_NS7_ILi192EEEEEELi128ENS_6half_tEfNS_4arch4Sm90ELb0ELb0ELb0ELb1ELb0ELb1ELb0ELb1ELb1ELb1ELb0ELb0EEENS1_21CollectiveEpilogueFwdINS6_IJSA_SA_SA_EEES9_SD_SF_Li256ELb1ELb1ELb0ELb0EEENS1_36VarlenDynamicPersistentTileSchedulerILi128ELi128ELi256ELi128ELb0ELb1ELb1ELb0ELb1ELb1EEEEEEEEEvNT_6ParamsE)
        /*004c*/ 	.short	0x0380
        /*004e*/ 	.short	0x0a80


	//----- nvinfo : EIATTR_SW_WAR
	.align		4
.L_116:
        /*0050*/ 	.byte	0x04, 0x36
        /*0052*/ 	.short	(.L_118 - .L_117)
.L_117:
        /*0054*/ 	.word	0x00000008
.L_118:


//--------------------- .nv.info._ZN7cutlass13device_kernelIN5flash11enable_sm90INS1_16FlashAttnFwdSm90INS1_25CollectiveMainloopFwdSm90ILi2EN4cute5tupleIJNS5_1CILi1EEES8_S8_EEENS6_IJNS7_ILi128EEENS7_ILi96EEENS7_ILi192EEEEEELi128ENS_6half_tEfNS_4arch4Sm90ELb0ELb1ELb0ELb0ELb0ELb0ELb0ELb1ELb1ELb1ELb0ELb0EEENS1_21CollectiveEpilogueFwdINS6_IJSA_SA_SB_EEES9_SE_SG_Li256ELb0ELb1ELb0ELb0EEENS1_30DynamicPersistentTileSchedulerILi256ELi128ELb0ELb1ELb1EEEEEEEEEvNT_6ParamsE --------------------------
	.section	.nv.info._ZN7cutlass13device_kernelIN5flash11enable_sm90INS1_16FlashAttnFwdSm90INS1_25CollectiveMainloopFwdSm90ILi2EN4cute5tupleIJNS5_1CILi1EEES8_S8_EEENS6_IJNS7_ILi128EEENS7_ILi96EEENS7_ILi192EEEEEELi128ENS_6half_tEfNS_4arch4Sm90ELb0ELb1ELb0ELb0ELb0ELb0ELb0ELb1ELb1ELb1ELb0ELb0EEENS1_21CollectiveEpilogueFwdINS6_IJSA_SA_SB_EEES9_SE_SG_Li256ELb0ELb1ELb0ELb0EEENS1_30DynamicPersistentTileSchedulerILi256ELi128ELb0ELb1ELb1EEEEEEEEEvNT_6ParamsE,"",@"SHT_CUDA_INFO"
	.sectionflags	@""
	.align	4


	//----- nvinfo : EIATTR_CUDA_API_VERSION
	.align		4
        /*0000*/ 	.byte	0x04, 0x37
        /*0002*/ 	.short	(.L_120 - .L_119)
.L_119:
        /*0004*/ 	.word	0x00000082


	//----- nvinfo : EIATTR_KPARAM_INFO
	.align		4
.L_120:
        /*0008*/ 	.byte	0x04, 0x17
        /*000a*/ 	.short	(.L_122 - .L_121)
.L_121:
        /*000c*/ 	.word	0x00000000
        /*0010*/ 	.short	0x0000
        /*0012*/ 	.short	0x0000
        /*0014*/ 	.byte	0x00, 0xf0, 0x01, 0x2a


	//----- nvinfo : EIATTR_SPARSE_MMA_MASK
	.align		4
.L_122:
        /*0018*/ 	.byte	0x03, 0x50
        /*001a*/ 	.short	0x0000


	//----- nvinfo : EIATTR_MAXREG_COUNT
	.align		4
        /*001c*/ 	.byte	0x03, 0x1b
        /*001e*/ 	.short	0x00a8


	//----- nvinfo : EIATTR_MERCURY_ISA_VERSION
	.align		4
        /*0020*/ 	.byte	0x03, 0x5f
        /*0022*/ 	.short	0x0101


	//----- nvinfo : EIATTR_VRC_CTA_INIT_COUNT
	.align		4
        /*0024*/ 	.byte	0x02, 0x4a
	.zero		1
	.zero		1


	//----- nvinfo : EIATTR_EXIT_INSTR_OFFSETS
	.align		4
        /*0028*/ 	.byte	0x04, 0x1c
        /*002a*/ 	.short	(.L_124 - .L_123)


	//   ....[0]....
.L_123:
        /*002c*/ 	.word	0x00000010


	//----- nvinfo : EIATTR_MAX_THREADS
	.align		4
.L_124:
        /*0030*/ 	.byte	0x04, 0x05
        /*0032*/ 	.short	(.L_126 - .L_125)
.L_125:
        /*0034*/ 	.word	0x00000180
        /*0038*/ 	.word	0x00000001
        /*003c*/ 	.word	0x00000001


	//----- nvinfo : EIATTR_CBANK_PARAM_SIZE
	.align		4
.L_126:
        /*0040*/ 	.byte	0x03, 0x19
        /*0042*/ 	.short	0x0a80


	//----- nvinfo : EIATTR_PARAM_CBANK
	.align		4
        /*0044*/ 	.byte	0x04, 0x0a
        /*0046*/ 	.short	(.L_128 - .L_127)
	.align		4
.L_127:
        /*0048*/ 	.word	index@(.nv.constant0._ZN7cutlass13device_kernelIN5flash11enable_sm90INS1_16FlashAttnFwdSm90INS1_25CollectiveMainloopFwdSm90ILi2EN4cute5tupleIJNS5_1CILi1EEES8_S8_EEENS6_IJNS7_ILi128EEENS7_ILi96EEENS7_ILi192EEEEEELi128ENS_6half_tEfNS_4arch4Sm90ELb0ELb1ELb0ELb0ELb0ELb0ELb0ELb1ELb1ELb1ELb0ELb0EEENS1_21CollectiveEpilogueFwdINS6_IJSA_SA_SB_EEES9_SE_SG_Li256ELb0ELb1ELb0ELb0EEENS1_30DynamicPersistentTileSchedulerILi256ELi128ELb0ELb1ELb1EEEEEEEEEvNT_6ParamsE)
        /*004c*/ 	.short	0x0380
        /*004e*/ 	.short	0x0a80


	//----- nvinfo : EIATTR_SW_WAR
	.align		4
.L_128:
        /*0050*/ 	.byte	0x04, 0x36
        /*0052*/ 	.short	(.L_130 - .L_129)
.L_129:
        /*0054*/ 	.word	0x00000008
.L_130:


//--------------------- .nv.info._ZN7cutlass13device_kernelIN5flash11enable_sm90INS1_16FlashAttnFwdSm90INS1_25CollectiveMainloopFwdSm90ILi2EN4cute5tupleIJNS5_1CILi1EEES8_S8_EEENS6_IJNS7_ILi128EEENS7_ILi96EEENS7_ILi192EEEEEELi128ENS_6half_tEfNS_4arch4Sm90ELb0ELb1ELb0ELb1ELb0ELb0ELb0ELb1ELb1ELb1ELb0ELb0EEENS1_21CollectiveEpilogueFwdINS6_IJSA_SA_SB_EEES9_SE_SG_Li256ELb1ELb1ELb0ELb0EEENS1_36VarlenDynamicPersistentTileSchedulerILi128ELi96ELi256ELi128ELb0ELb1ELb1ELb1ELb0ELb1EEEEEEEEEvNT_6ParamsE --------------------------
	.section	.nv.info._ZN7cutlass13device_kernelIN5flash11enable_sm90INS1_16FlashAttnFwdSm90INS1_25CollectiveMainloopFwdSm90ILi2EN4cute5tupleIJNS5_1CILi1EEES8_S8_EEENS6_IJNS7_ILi128EEENS7_ILi96EEENS7_ILi192EEEEEELi128ENS_6half_tEfNS_4arch4Sm90ELb0ELb1ELb0ELb1ELb0ELb0ELb0ELb1ELb1ELb1ELb0ELb0EEENS1_21CollectiveEpilogueFwdINS6_IJSA_SA_SB_EEES9_SE_SG_Li256ELb1ELb1ELb0ELb0EEENS1_36VarlenDynamicPersistentTileSchedulerILi128ELi96ELi256ELi128ELb0ELb1ELb1ELb1ELb0ELb1EEEEEEEEEvNT_6ParamsE,"",@"SHT_CUDA_INFO"
	.sectionflags	@""
	.align	4


	//----- nvinfo : EIATTR_CUDA_API_VERSION
	.align		4
        /*0000*/ 	.byte	0x04, 0x37
        /*0002*/ 	.short	(.L_132 - .L_131)
.L_131:
        /*0004*/ 	.word	0x00000082


	//----- nvinfo : EIATTR_KPARAM_INFO
	.align		4
.L_132:
        /*0008*/ 	.byte	0x04, 0x17
        /*000a*/ 	.short	(.L_134 - .L_133)
.L_133:
        /*000c*/ 	.word	0x00000000
        /*0010*/ 	.short	0x0000
        /*0012*/ 	.short	0x0000
        /*0014*/ 	.byte	0x00, 0xf0, 0x01, 0x2a


	//----- nvinfo : EIATTR_SPARSE_MMA_MASK
	.align		4
.L_134:
        /*0018*/ 	.byte	0x03, 0x50
        /*001a*/ 	.short	0x0000


	//----- nvinfo : EIATTR_MAXREG_COUNT
	.align		4
        /*001c*/ 	.byte	0x03, 0x1b
        /*001e*/ 	.short	0x00a8


	//----- nvinfo : EIATTR_MERCURY_ISA_VERSION
	.align		4
        /*0020*/ 	.byte	0x03, 0x5f
        /*0022*/ 	.short	0x0101


	//----- nvinfo : EIATTR_VRC_CTA_INIT_COUNT
	.align		4
        /*0024*/ 	.byte	0x02, 0x4a
	.zero		1
	.zero		1


	//----- nvinfo : EIATTR_EXIT_INSTR_OFFSETS
	.align		4
        /*0028*/ 	.byte	0x04, 0x1c
        /*002a*/ 	.short	(.L_136 - .L_135)


	//   ....[0]....
.L_135:
        /*002c*/ 	.word	0x00000010


	//----- nvinfo : EIATTR_MAX_THREADS
	.align		4
.L_136:
        /*0030*/ 	.byte	0x04, 0x05
        /*0032*/ 	.short	(.L_138 - .L_137)
.L_137:
        /*0034*/ 	.word	0x00000180
        /*0038*/ 	.word	0x00000001
        /*003c*/ 	.word	0x00000001


	//----- nvinfo : EIATTR_CBANK_PARAM_SIZE
	.align		4
.L_138:
        /*0040*/ 	.byte	0x03, 0x19
        /*0042*/ 	.short	0x0a80


	//----- nvinfo : EIATTR_PARAM_CBANK
	.align		4
        /*0044*/ 	.byte	0x04, 0x0a
        /*0046*/ 	.short	(.L_140 - .L_139)
	.align		4
.L_139:
        /*0048*/ 	.word	index@(.nv.constant0._ZN7cutlass13device_kernelIN5flash11enable_sm90INS1_16FlashAttnFwdSm90INS1_25CollectiveMainloopFwdSm90ILi2EN4cute5tupleIJNS5_1CILi1EEES8_S8_EEENS6_IJNS7_ILi128EEENS7_ILi96EEENS7_ILi192EEEEEELi128ENS_6half_tEfNS_4arch4Sm90ELb0ELb1ELb0ELb1ELb0ELb0ELb0ELb1ELb1ELb1ELb0ELb0EEENS1_21CollectiveEpilogueFwdINS6_IJSA_SA_SB_EEES9_SE_SG_Li256ELb1ELb1ELb0ELb0EEENS1_36VarlenDynamicPersistentTileSchedulerILi128ELi96ELi256ELi128ELb0ELb1ELb1ELb1ELb0ELb1EEEEEEEEEvNT_6ParamsE)
        /*004c*/ 	.short	0x0380
        /*004e*/ 	.short	0x0a80


	//----- nvinfo : EIATTR_SW_WAR
	.align		4
.L_140:
        /*0050*/ 	.byte	0x04, 0x36
        /*0052*/ 	.short	(.L_142 - .L_141)
.L_141:
        /*0054*/ 	.word	0x00000008
.L_142:


//--------------------- .nv.info._ZN7cutlass13device_kernelIN5flash11enable_sm90INS1_16FlashAttnFwdSm90INS1_25CollectiveMainloopFwdSm90ILi2EN4cute5tupleIJNS5_1CILi1EEES8_S8_EEENS6_IJNS7_ILi128EEENS7_ILi96EEENS7_ILi192EEEEEELi128ENS_6half_tEfNS_4arch4Sm90ELb0ELb1ELb0ELb1ELb0ELb1ELb0ELb1ELb1ELb1ELb0ELb0EEENS1_21CollectiveEpilogueFwdINS6_IJSA_SA_SB_EEES9_SE_SG_Li256ELb1ELb1ELb0ELb0EEENS1_36VarlenDynamicPersistentTileSchedulerILi128ELi96ELi256ELi128ELb0ELb1ELb1ELb1ELb0ELb1EEEEEEEEEvNT_6ParamsE --------------------------
	.section	.nv.info._ZN7cutlass13device_kernelIN5flash11enable_sm90INS1_16FlashAttnFwdSm90INS1_25CollectiveMainloopFwdSm90ILi2EN4cute5tupleIJNS5_1CILi1EEES8_S8_EEENS6_IJNS7_ILi128EEENS7_ILi96EEENS7_ILi192EEEEEELi128ENS_6half_tEfNS_4arch4Sm90ELb0ELb1ELb0ELb1ELb0ELb1ELb0ELb1ELb1ELb1ELb0ELb0EEENS1_21CollectiveEpilogueFwdINS6_IJSA_SA_SB_EEES9_SE_SG_Li256ELb1ELb1ELb0ELb0EEENS1_36VarlenDynamicPersistentTileSchedulerILi128ELi96ELi256ELi128ELb0ELb1ELb1ELb1ELb0ELb1EEEEEEEEEvNT_6ParamsE,"",@"SHT_CUDA_INFO"
	.sectionflags	@""
	.align	4


	//----- nvinfo : EIATTR_CUDA_API_VERSION
	.align		4
        /*0000*/ 	.byte	0x04, 0x37
        /*0002*/ 	.short	(.L_144 - .L_143)
.L_143:
        /*0004*/ 	.word	0x00000082


	//----- nvinfo : EIATTR_KPARAM_INFO
	.align		4
.L_144:
        /*0008*/ 	.byte	0x04, 0x17
        /*000a*/ 	.short	(.L_146 - .L_145)
.L_145:
        /*000c*/ 	.word	0x00000000
        /*0010*/ 	.short	0x0000
        /*0012*/ 	.short	0x0000
        /*0014*/ 	.byte	0x00, 0xf0, 0x01, 0x2a


	//----- nvinfo : EIATTR_SPARSE_MMA_MASK
	.align		4
.L_146:
        /*0018*/ 	.byte	0x03, 0x50
        /*001a*/ 	.short	0x0000


	//----- nvinfo : EIATTR_MAXREG_COUNT
	.align		4
        /*001c*/ 	.byte	0x03, 0x1b
        /*001e*/ 	.short	0x00a8


	//----- nvinfo : EIATTR_MERCURY_ISA_VERSION
	.align		4
        /*0020*/ 	.byte	0x03, 0x5f
        /*0022*/ 	.short	0x0101


	//----- nvinfo : EIATTR_VRC_CTA_INIT_COUNT
	.align		4
        /*0024*/ 	.byte	0x02, 0x4a
	.zero		1
	.zero		1


	//----- nvinfo : EIATTR_EXIT_INSTR_OFFSETS
	.align		4
        /*0028*/ 	.byte	0x04, 0x1c
        /*002a*/ 	.short	(.L_148 - .L_147)


	//   ....[0]....
.L_147:
        /*002c*/ 	.word	0x00000010


	//----- nvinfo : EIATTR_MAX_THREADS
	.align		4
.L_148:
        /*0030*/ 	.byte	0x04, 0x05
        /*0032*/ 	.short	(.L_150 - .L_149)
.L_149:
        /*0034*/ 	.word	0x00000180
        /*0038*/ 	.word	0x00000001
        /*003c*/ 	.word	0x00000001


	//----- nvinfo : EIATTR_CBANK_PARAM_SIZE
	.align		4
.L_150:
        /*0040*/ 	.byte	0x03, 0x19
        /*0042*/ 	.short	0x0a80


	//----- nvinfo : EIATTR_PARAM_CBANK
	.align		4
        /*0044*/ 	.byte	0x04, 0x0a
        /*0046*/ 	.short	(.L_152 - .L_151)
	.align		4
.L_151:
        /*0048*/ 	.word	index@(.nv.constant0._ZN7cutlass13device_kernelIN5flash11enable_sm90INS1_16FlashAttnFwdSm90INS1_25CollectiveMainloopFwdSm90ILi2EN4cute5tupleIJNS5_1CILi1EEES8_S8_EEENS6_IJNS7_ILi128EEENS7_ILi96EEENS7_ILi192EEEEEELi128ENS_6half_tEfNS_4arch4Sm90ELb0ELb1ELb0ELb1ELb0ELb1ELb0ELb1ELb1ELb1ELb0ELb0EEENS1_21CollectiveEpilogueFwdINS6_IJSA_SA_SB_EEES9_SE_SG_Li256ELb1ELb1ELb0ELb0EEENS1_36VarlenDynamicPersistentTileSchedulerILi128ELi96ELi256ELi128ELb0ELb1ELb1ELb1ELb0ELb1EEEEEEEEEvNT_6ParamsE)
        /*004c*/ 	.short	0x0380
        /*004e*/ 	.short	0x0a80


	//----- nvinfo : EIATTR_SW_WAR
	.align		4
.L_152:
        /*0050*/ 	.byte	0x04, 0x36
        /*0052*/ 	.short	(.L_154 - .L_153)
.L_153:
        /*0054*/ 	.word	0x00000008
.L_154:


//--------------------- .nv.info._ZN7cutlass13device_kernelIN5flash11enable_sm90INS1_16FlashAttnFwdSm90INS1_25CollectiveMainloopFwdSm90ILi2EN4cute5tupleIJNS5_1CILi1EEES8_S8_EEENS6_IJNS7_ILi128EEESA_NS7_ILi192EEEEEELi128ENS_6half_tEfNS_4arch4Sm90ELb1ELb0ELb0ELb0ELb0ELb0ELb0ELb1ELb1ELb1ELb0ELb0EEENS1_21CollectiveEpilogueFwdINS6_IJSA_SA_SA_EEES9_SD_SF_Li256ELb0ELb1ELb0ELb0EEENS1_30DynamicPersistentTileSchedulerILi256ELi128ELb0ELb1ELb1EEEEEEEEEvNT_6ParamsE --------------------------
	.section	.nv.info._ZN7cutlass13device_kernelIN5flash11enable_sm90INS1_16FlashAttnFwdSm90INS1_25CollectiveMainloopFwdSm90ILi2EN4cute5tupleIJNS5_1CILi1EEES8_S8_EEENS6_IJNS7_ILi128EEESA_NS7_ILi192EEEEEELi128ENS_6half_tEfNS_4arch4Sm90ELb1ELb0ELb0ELb0ELb0ELb0ELb0ELb1ELb1ELb1ELb0ELb0EEENS1_21CollectiveEpilogueFwdINS6_IJSA_SA_SA_EEES9_SD_SF_Li256ELb0ELb1ELb0ELb0EEENS1_30DynamicPersistentTileSchedulerILi256ELi128ELb0ELb1ELb1EEEEEEEEEvNT_6ParamsE,"",@"SHT_CUDA_INFO"
	.sectionflags	@""
	.align	4


	//----- nvinfo : EIATTR_CUDA_API_VERSION
	.align		4
        /*0000*/ 	.byte	0x04, 0x37
        /*0002*/ 	.short	(.L_156 - .L_155)
.L_155:
        /*0004*/ 	.word	0x00000082


	//----- nvinfo : EIATTR_KPARAM_INFO
	.align		4
.L_156:
        /*0008*/ 	.byte	0x04, 0x17
        /*000a*/ 	.short	(.L_158 - .L_157)
.L_157:
        /*000c*/ 	.word	0x00000000
        /*0010*/ 	.short	0x0000
        /*0012*/ 	.short	0x0000
        /*0014*/ 	.byte	0x00, 0xf0, 0x01, 0x2a


	//----- nvinfo : EIATTR_SPARSE_MMA_MASK
	.align		4
.L_158:
        /*0018*/ 	.byte	0x03, 0x50
        /*001a*/ 	.short	0x0000


	//----- nvinfo : EIATTR_MAXREG_COUNT
	.align		4
        /*001c*/ 	.byte	0x03, 0x1b
        /*001e*/ 	.short	0x00a8


	//----- nvinfo : EIATTR_MERCURY_ISA_VERSION
	.align		4
        /*0020*/ 	.byte	0x03, 0x5f
        /*0022*/ 	.short	0x0101


	//----- nvinfo : EIATTR_VRC_CTA_INIT_COUNT
	.align		4
        /*0024*/ 	.byte	0x02, 0x4a
	.zero		1
	.zero		1


	//----- nvinfo : EIATTR_EXIT_INSTR_OFFSETS
	.align		4
        /*0028*/ 	.byte	0x04, 0x1c
        /*002a*/ 	.short	(.L_160 - .L_159)


	//   ....[0]....
.L_159:
        /*002c*/ 	.word	0x00000010


	//----- nvinfo : EIATTR_MAX_THREADS
	.align		4
.L_160:
        /*0030*/ 	.byte	0x04, 0x05
        /*0032*/ 	.short	(.L_162 - .L_161)
.L_161:
        /*0034*/ 	.word	0x00000180
        /*0038*/ 	.word	0x00000001
        /*003c*/ 	.word	0x00000001


	//----- nvinfo : EIATTR_CBANK_PARAM_SIZE
	.align		4
.L_162:
        /*0040*/ 	.byte	0x03, 0x19
        /*0042*/ 	.short	0x0a80


	//----- nvinfo : EIATTR_PARAM_CBANK
	.align		4
        /*0044*/ 	.byte	0x04, 0x0a
        /*0046*/ 	.short	(.L_164 - .L_163)
	.align		4
.L_163:
        /*0048*/ 	.word	index@(.nv.constant0._ZN7cutlass13device_kernelIN5flash11enable_sm90INS1_16FlashAttnFwdSm90INS1_25CollectiveMainloopFwdSm90ILi2EN4cute5tupleIJNS5_1CILi1EEES8_S8_EEENS6_IJNS7_ILi128EEESA_NS7_ILi192EEEEEELi128ENS_6half_tEfNS_4arch4Sm90ELb1ELb0ELb0ELb0ELb0ELb0ELb0ELb1ELb1ELb1ELb0ELb0EEENS1_21CollectiveEpilogueFwdINS6_IJSA_SA_SA_EEES9_SD_SF_Li256ELb0ELb1ELb0ELb0EEENS1_30DynamicPersistentTileSchedulerILi256ELi128ELb0ELb1ELb1EEEEEEEEEvNT_6ParamsE)
        /*004c*/ 	.short	0x0380
        /*004e*/ 	.short	0x0a80


	//----- nvinfo : EIATTR_SW_WAR
	.align		4
.L_164:
        /*0050*/ 	.byte	0x04, 0x36
        /*0052*/ 	.short	(.L_166 - .L_165)
.L_165:
        /*0054*/ 	.word	0x00000008
.L_166:


//--------------------- .nv.info._ZN7cutlass13device_kernelIN5flash11enable_sm90INS1_16FlashAttnFwdSm90INS1_25CollectiveMainloopFwdSm90ILi2EN4cute5tupleIJNS5_1CILi1EEES8_S8_EEENS6_IJNS7_ILi128EEESA_NS7_ILi192EEEEEELi128ENS_6half_tEfNS_4arch4Sm90ELb1ELb0ELb0ELb1ELb0ELb0ELb0ELb1ELb1ELb1ELb0ELb0EEENS1_21CollectiveEpilogueFwdINS6_IJSA_SA_SA_EEES9_SD_SF_Li256ELb1ELb1ELb0ELb0EEENS1_36VarlenDynamicPersistentTileSchedulerILi128ELi128ELi256ELi128ELb0ELb1ELb1ELb1ELb1ELb1EEEEEEEEEvNT_6ParamsE --------------------------
	.section	.nv.info._ZN7cutlass13device_kernelIN5flash11enable_sm90INS1_16FlashAttnFwdSm90INS1_25CollectiveMainloopFwdSm90ILi2EN4cute5tupleIJNS5_1CILi1EEES8_S8_EEENS6_IJNS7_ILi128EEESA_NS7_ILi192EEEEEELi128ENS_6half_tEfNS_4arch4Sm90ELb1ELb0ELb0ELb1ELb0ELb0ELb0ELb1ELb1ELb1ELb0ELb0EEENS1_21CollectiveEpilogueFwdINS6_IJSA_SA_SA_EEES9_SD_SF_Li256ELb1ELb1ELb0ELb0EEENS1_36VarlenDynamicPersistentTileSchedulerILi128ELi128ELi256ELi128ELb0ELb1ELb1ELb1ELb1ELb1EEEEEEEEEvNT_6ParamsE,"",@"SHT_CUDA_INFO"
	.sectionflags	@""
	.align	4


	//----- nvinfo : EIATTR_CUDA_API_VERSION
	.align		4
        /*0000*/ 	.byte	0x04, 0x37
        /*0002*/ 	.short	(.L_168 - .L_167)
.L_167:
        /*0004*/ 	.word	0x00000082


	//----- nvinfo : EIATTR_KPARAM_INFO
	.align		4
.L_168:
        /*0008*/ 	.byte	0x04, 0x17
        /*000a*/ 	.short	(.L_170 - .L_169)
.L_169:
        /*000c*/ 	.word	0x00000000
        /*0010*/ 	.short	0x0000
        /*0012*/ 	.short	0x0000
        /*0014*/ 	.byte	0x00, 0xf0, 0x01, 0x2a


	//----- nvinfo : EIATTR_SPARSE_MMA_MASK
	.align		4
.L_170:
        /*0018*/ 	.byte	0x03, 0x50
        /*001a*/ 	.short	0x0000


	//----- nvinfo : EIATTR_MAXREG_COUNT
	.align		4
        /*001c*/ 	.byte	0x03, 0x1b
        /*001e*/ 	.short	0x00a8


	//----- nvinfo : EIATTR_MERCURY_ISA_VERSION
	.align		4
        /*0020*/ 	.byte	0x03, 0x5f
        /*0022*/ 	.short	0x0101


	//----- nvinfo : EIATTR_VRC_CTA_INIT_COUNT
	.align		4
        /*0024*/ 	.byte	0x02, 0x4a
	.zero		1
	.zero		1


	//----- nvinfo : EIATTR_EXIT_INSTR_OFFSETS
	.align		4
        /*0028*/ 	.byte	0x04, 0x1c
        /*002a*/ 	.short	(.L_172 - .L_171)


	//   ....[0]....
.L_171:
        /*002c*/ 	.word	0x00000010


	//----- nvinfo : EIATTR_MAX_THREADS
	.align		4
.L_172:
        /*0030*/ 	.byte	0x04, 0x05
        /*0032*/ 	.short	(.L_174 - .L_173)
.L_173:
        /*0034*/ 	.word	0x00000180
        /*0038*/ 	.word	0x00000001
        /*003c*/ 	.word	0x00000001


	//----- nvinfo : EIATTR_CBANK_PARAM_SIZE
	.align		4
.L_174:
        /*0040*/ 	.byte	0x03, 0x19
        /*0042*/ 	.short	0x0a80


	//----- nvinfo : EIATTR_PARAM_CBANK
	.align		4
        /*0044*/ 	.byte	0x04, 0x0a
        /*0046*/ 	.short	(.L_176 - .L_175)
	.align		4
.L_175:
        /*0048*/ 	.word	index@(.nv.constant0._ZN7cutlass13device_kernelIN5flash11enable_sm90INS1_16FlashAttnFwdSm90INS1_25CollectiveMainloopFwdSm90ILi2EN4cute5tupleIJNS5_1CILi1EEES8_S8_EEENS6_IJNS7_ILi128EEESA_NS7_ILi192EEEEEELi128ENS_6half_tEfNS_4arch4Sm90ELb1ELb0ELb0ELb1ELb0ELb0ELb0ELb1ELb1ELb1ELb0ELb0EEENS1_21CollectiveEpilogueFwdINS6_IJSA_SA_SA_EEES9_SD_SF_Li256ELb1ELb1ELb0ELb0EEENS1_36VarlenDynamicPersistentTileSchedulerILi128ELi128ELi256ELi128ELb0ELb1ELb1ELb1ELb1ELb1EEEEEEEEEvNT_6ParamsE)
        /*004c*/ 	.short	0x0380
        /*004e*/ 	.short	0x0a80


	//----- nvinfo : EIATTR_SW_WAR
	.align		4
.L_176:
        /*0050*/ 	.byte	0x04, 0x36
        /*0052*/ 	.short	(.L_178 - .L_177)
.L_177:
        /*0054*/ 	.word	0x00000008
.L_178:


//--------------------- .nv.info._ZN7cutlass13device_kernelIN5flash11enable_sm90INS1_16FlashAttnFwdSm90INS1_25CollectiveMainloopFwdSm90ILi2EN4cute5tupleIJNS5_1CILi1EEES8_S8_EEENS6_IJNS7_ILi128EEESA_NS7_ILi192EEEEEELi128ENS_6half_tEfNS_4arch4Sm90ELb1ELb0ELb0ELb1ELb0ELb1ELb0ELb1ELb1ELb1ELb0ELb0EEENS1_21CollectiveEpilogueFwdINS6_IJSA_SA_SA_EEES9_SD_SF_Li256ELb1ELb1ELb0ELb0EEENS1_36VarlenDynamicPersistentTileSchedulerILi128ELi128ELi256ELi128ELb0ELb1ELb1ELb1ELb1ELb1EEEEEEEEEvNT_6ParamsE --------------------------
	.section	.nv.info._ZN7cutlass13device_kernelIN5flash11enable_sm90INS1_16FlashAttnFwdSm90INS1_25CollectiveMainloopFwdSm90ILi2EN4cute5tupleIJNS5_1CILi1EEES8_S8_EEENS6_IJNS7_ILi128EEESA_NS7_ILi192EEEEEELi128ENS_6half_tEfNS_4arch4Sm90ELb1ELb0ELb0ELb1ELb0ELb1ELb0ELb1ELb1ELb1ELb0ELb0EEENS1_21CollectiveEpilogueFwdINS6_IJSA_SA_SA_EEES9_SD_SF_Li256ELb1ELb1ELb0ELb0EEENS1_36VarlenDynamicPersistentTileSchedulerILi128ELi128ELi256ELi128ELb0ELb1ELb1ELb1ELb1ELb1EEEEEEEEEvNT_6ParamsE,"",@"SHT_CUDA_INFO"
	.sectionflags	@""
	.align	4


	//----- nvinfo : EIATTR_CUDA_API_VERSION
	.align		4
        /*0000*/ 	.byte	0x04, 0x37
        /*0002*/ 	.short	(.L_180 - .L_179)
.L_179:
        /*0004*/ 	.word	0x00000082


	//----- nvinfo : EIATTR_KPARAM_INFO
	.align		4
.L_180:
        /*0008*/ 	.byte	0x04, 0x17
        /*000a*/ 	.short	(.L_182 - .L_181)
.L_181:
        /*000c*/ 	.word	0x00000000
        /*0010*/ 	.short	0x0000
        /*0012*/ 	.short	0x0000
        /*0014*/ 	.byte	0x00, 0xf0, 0x01, 0x2a


	//----- nvinfo : EIATTR_SPARSE_MMA_MASK
	.align		4
.L_182:
        /*0018*/ 	.byte	0x03, 0x50
        /*001a*/ 	.short	0x0000


	//----- nvinfo : EIATTR_MAXREG_COUNT
	.align		4
        /*001c*/ 	.byte	0x03, 0x1b
        /*001e*/ 	.short	0x00a8


	//----- nvinfo : EIATTR_MERCURY_ISA_VERSION
	.align		4
        /*0020*/ 	.byte	0x03, 0x5f
        /*0022*/ 	.short	0x0101


	//----- nvinfo : EIATTR_VRC_CTA_INIT_COUNT
	.align		4
        /*0024*/ 	.byte	0x02, 0x4a
	.zero		1
	.zero		1


	//----- nvinfo : EIATTR_EXIT_INSTR_OFFSETS
	.align		4
        /*0028*/ 	.byte	0x04, 0x1c
        /*002a*/ 	.short	(.L_184 - .L_183)


	//   ....[0]....
.L_183:
        /*002c*/ 	.word	0x00000010


	//----- nvinfo : EIATTR_MAX_THREADS
	.align		4
.L_184:
        /*0030*/ 	.byte	0x04, 0x05
        /*0032*/ 	.short	(.L_186 - .L_185)
.L_185:
        /*0034*/ 	.word	0x00000180
        /*0038*/ 	.word	0x00000001
        /*003c*/ 	.word	0x00000001


	//----- nvinfo : EIATTR_CBANK_PARAM_SIZE
	.align		4
.L_186:
        /*0040*/ 	.byte	0x03, 0x19
        /*0042*/ 	.short	0x0a80


	//----- nvinfo : EIATTR_PARAM_CBANK
	.align		4
        /*0044*/ 	.byte	0x04, 0x0a
        /*0046*/ 	.short	(.L_188 - .L_187)
	.align		4
.L_187:
        /*0048*/ 	.word	index@(.nv.constant0._ZN7cutlass13device_kernelIN5flash11enable_sm90INS1_16FlashAttnFwdSm90INS1_25CollectiveMainloopFwdSm90ILi2EN4cute5tupleIJNS5_1CILi1EEES8_S8_EEENS6_IJNS7_ILi128EEESA_NS7_ILi192EEEEEELi128ENS_6half_tEfNS_4arch4Sm90ELb1ELb0ELb0ELb1ELb0ELb1ELb0ELb1ELb1ELb1ELb0ELb0EEENS1_21CollectiveEpilogueFwdINS6_IJSA_SA_SA_EEES9_SD_SF_Li256ELb1ELb1ELb0ELb0EEENS1_36VarlenDynamicPersistentTileSchedulerILi128ELi128ELi256ELi128ELb0ELb1ELb1ELb1ELb1ELb1EEEEEEEEEvNT_6ParamsE)
        /*004c*/ 	.short	0x0380
        /*004e*/ 	.short	0x0a80


	//----- nvinfo : EIATTR_SW_WAR
	.align		4
.L_188:
        /*0050*/ 	.byte	0x04, 0x36
        /*0052*/ 	.short	(.L_190 - .L_189)
.L_189:
        /*0054*/ 	.word	0x00000008
.L_190:


//--------------------- .nv.callgraph             --------------------------
	.section	.nv.callgraph,"",@"SHT_CUDA_CALLGRAPH"
	.align	4
	.sectionentsize	8
	.align		4
        /*0000*/ 	.word	0x00000000
	.align		4
        /*0004*/ 	.word	0xffffffff
	.align		4
        /*0008*/ 	.word	0x00000000
	.align		4
        /*000c*/ 	.word	0xfffffffe
	.align		4
        /*0010*/ 	.word	0x00000000
	.align		4
        /*0014*/ 	.word	0xfffffffd
	.align		4
        /*0018*/ 	.word	0x00000000
	.align		4
        /*001c*/ 	.word	0xfffffffc


//--------------------- .nv.constant4             --------------------------
	.section	.nv.constant4,"a",@progbits
	.align	8
	.align		8
.nv.constant4:
        /*0000*/ 	.dword	_ZN78_INTERNAL_f72df8e3_42_flash_fwd_hdim192_128_fp16_packgqa_sm90_cu_bdbb69e5_31144cuda3std3__45__cpo5beginE
	.align		8
        /*0008*/ 	.dword	_ZN78_INTERNAL_f72df8e3_42_flash_fwd_hdim192_128_fp16_packgqa_sm90_cu_bdbb69e5_31144cuda3std3__45__cpo3endE
	.align		8
        /*0010*/ 	.dword	_ZN78_INTERNAL_f72df8e3_42_flash_fwd_hdim192_128_fp16_packgqa_sm90_cu_bdbb69e5_31144cuda3std3__45__cpo6cbeginE
	.align		8
        /*0018*/ 	.dword	_ZN78_INTERNAL_f72df8e3_42_flash_fwd_hdim192_128_fp16_packgqa_sm90_cu_bdbb69e5_31144cuda3std3__45__cpo4cendE
	.align		8
        /*0020*/ 	.dword	_ZN78_INTERNAL_f72df8e3_42_flash_fwd_hdim192_128_fp16_packgqa_sm90_cu_bdbb69e5_31144cuda3std3__480_GLOBAL__N__f72df8e3_42_flash_fwd_hdim192_128_fp16_packgqa_sm90_cu_bdbb69e5_31146ignoreE
	.align		8
        /*0028*/ 	.dword	_ZN78_INTERNAL_f72df8e3_42_flash_fwd_hdim192_128_fp16_packgqa_sm90_cu_bdbb69e5_31144cuda3std3__419piecewise_constructE
	.align		8
        /*0030*/ 	.dword	_ZN78_INTERNAL_f72df8e3_42_flash_fwd_hdim192_128_fp16_packgqa_sm90_cu_bdbb69e5_31144cuda3std3__48in_placeE
	.align		8
        /*0038*/ 	.dword	_ZN78_INTERNAL_f72df8e3_42_flash_fwd_hdim192_128_fp16_packgqa_sm90_cu_bdbb69e5_31144cuda3std6ranges3__45__cpo4swapE
	.align		8
        /*0040*/ 	.dword	_ZN78_INTERNAL_f72df8e3_42_flash_fwd_hdim192_128_fp16_packgqa_sm90_cu_bdbb69e5_31144cuda3std6ranges3__45__cpo9iter_moveE
	.align		8
        /*0048*/ 	.dword	_ZN78_INTERNAL_f72df8e3_42_flash_fwd_hdim192_128_fp16_packgqa_sm90_cu_bdbb69e5_31144cute7productE
	.align		8
        /*0050*/ 	.dword	_ZN78_INTERNAL_f72df8e3_42_flash_fwd_hdim192_128_fp16_packgqa_sm90_cu_bdbb69e5_31144cute1_E


//--------------------- .text._ZN7cutlass13device_kernelIN5flash11enable_sm90INS1_16FlashAttnFwdSm90INS1_25CollectiveMainloopFwdSm90ILi2EN4cute5tupleIJNS5_1CILi1EEES8_S8_EEENS6_IJNS7_ILi128EEESA_NS7_ILi192EEEEEELi128ENS_6half_tEfNS_4arch4Sm90ELb0ELb0ELb0ELb0ELb0ELb0ELb0ELb1ELb1ELb1ELb0ELb0EEENS1_21CollectiveEpilogueFwdINS6_IJSA_SA_SA_EEES9_SD_SF_Li256ELb0ELb1ELb0ELb0EEENS1_29StaticPersistentTileSchedulerILb0EEEEEEEEEvNT_6ParamsE --------------------------
	.section	.text._ZN7cutlass13device_kernelIN5flash11enable_sm90INS1_16FlashAttnFwdSm90INS1_25CollectiveMainloopFwdSm90ILi2EN4cute5tupleIJNS5_1CILi1EEES8_S8_EEENS6_IJNS7_ILi128EEESA_NS7_ILi192EEEEEELi128ENS_6half_tEfNS_4arch4Sm90ELb0ELb0ELb0ELb0ELb0ELb0ELb0ELb1ELb1ELb1ELb0ELb0EEENS1_21CollectiveEpilogueFwdINS6_IJSA_SA_SA_EEES9_SD_SF_Li256ELb0ELb1ELb0ELb0EEENS1_29StaticPersistentTileSchedulerILb0EEEEEEEEEvNT_6ParamsE,"ax",@progbits
	.align	128
.text._ZN7cutlass13device_kernelIN5flash11enable_sm90INS1_16FlashAttnFwdSm90INS1_25CollectiveMainloopFwdSm90ILi2EN4cute5tupleIJNS5_1CILi1EEES8_S8_EEENS6_IJNS7_ILi128EEESA_NS7_ILi192EEEEEELi128ENS_6half_tEfNS_4arch4Sm90ELb0ELb0ELb0ELb0ELb0ELb0ELb0ELb1ELb1ELb1ELb0ELb0EEENS1_21CollectiveEpilogueFwdINS6_IJSA_SA_SA_EEES9_SD_SF_Li256ELb0ELb1ELb0ELb0EEENS1_29StaticPersistentTileSchedulerILb0EEEEEEEEEvNT_6ParamsE:
        .type           _ZN7cutlass13device_kernelIN5flash11enable_sm90INS1_16FlashAttnFwdSm90INS1_25CollectiveMainloopFwdSm90ILi2EN4cute5tupleIJNS5_1CILi1EEES8_S8_EEENS6_IJNS7_ILi128EEESA_NS7_ILi192EEEEEELi128ENS_6half_tEfNS_4arch4Sm90ELb0ELb0ELb0ELb0ELb0ELb0ELb0ELb1ELb1ELb1ELb0ELb0EEENS1_21CollectiveEpilogueFwdINS6_IJSA_SA_SA_EEES9_SD_SF_Li256ELb0ELb1ELb0ELb0EEENS1_29StaticPersistentTileSchedulerILb0EEEEEEEEEvNT_6ParamsE,@function
        .size           _ZN7cutlass13device_kernelIN5flash11enable_sm90INS1_16FlashAttnFwdSm90INS1_25CollectiveMainloopFwdSm90ILi2EN4cute5tupleIJNS5_1CILi1EEES8_S8_EEENS6_IJNS7_ILi128EEESA_NS7_ILi192EEEEEELi128ENS_6half_tEfNS_4arch4Sm90ELb0ELb0ELb0ELb0ELb0ELb0ELb0ELb1ELb1ELb1ELb0ELb0EEENS1_21CollectiveEpilogueFwdINS6_IJSA_SA_SA_EEES9_SD_SF_Li256ELb0ELb1ELb0ELb0EEENS1_29StaticPersistentTileSchedulerILb0EEEEEEEEEvNT_6ParamsE,(.L_x_10 - _ZN7cutlass13device_kernelIN5flash11enable_sm90INS1_16FlashAttnFwdSm90INS1_25CollectiveMainloopFwdSm90ILi2EN4cute5tupleIJNS5_1CILi1EEES8_S8_EEENS6_IJNS7_ILi128EEESA_NS7_ILi192EEEEEELi128ENS_6half_tEfNS_4arch4Sm90ELb0ELb0ELb0ELb0ELb0ELb0ELb0ELb1ELb1ELb1ELb0ELb0EEENS1_21CollectiveEpilogueFwdINS6_IJSA_SA_SA_EEES9_SD_SF_Li256ELb0ELb1ELb0ELb0EEENS1_29StaticPersistentTileSchedulerILb0EEEEEEEEEvNT_6ParamsE)
        .other          _ZN7cutlass13device_kernelIN5flash11enable_sm90INS1_16FlashAttnFwdSm90INS1_25CollectiveMainloopFwdSm90ILi2EN4cute5tupleIJNS5_1CILi1EEES8_S8_EEENS6_IJNS7_ILi128EEESA_NS7_ILi192EEEEEELi128ENS_6half_tEfNS_4arch4Sm90ELb0ELb0ELb0ELb0ELb0ELb0ELb0ELb1ELb1ELb1ELb0ELb0EEENS1_21CollectiveEpilogueFwdINS6_IJSA_SA_SA_EEES9_SD_SF_Li256ELb0ELb1ELb0ELb0EEENS1_29StaticPersistentTileSchedulerILb0EEEEEEEEEvNT_6ParamsE,@"STO_CUDA_ENTRY STV_DEFAULT"
_ZN7cutlass13device_kernelIN5flash11enable_sm90INS1_16FlashAttnFwdSm90INS1_25CollectiveMainloopFwdSm90ILi2EN4cute5tupleIJNS5_1CILi1EEES8_S8_EEENS6_IJNS7_ILi128EEESA_NS7_ILi192EEEEEELi128ENS_6half_tEfNS_4arch4Sm90ELb0ELb0ELb0ELb0ELb0ELb0ELb0ELb1ELb1ELb1ELb0ELb0EEENS1_21CollectiveEpilogueFwdINS6_IJSA_SA_SA_EEES9_SD_SF_Li256ELb0ELb1ELb0ELb0EEENS1_29StaticPersistentTileSchedulerILb0EEEEEEEEEvNT_6ParamsE:
[----:B------:R-:W-:Y:S01]  /*0000*/  LDC R1, c[0x0][0x37c] ;  /* 0x0000df00ff017b82 */ /* 0x000fe20000000800 */
[----:B------:R-:W-:Y:S05]  /*0010*/  EXIT ;  /* 0x000000000000794d */ /* 0x000fea0003800000 */
.L_x_0:
[----:B------:R-:W-:-:S00]  /*0020*/  BRA `(.L_x_0) ;  /* 0xfffffffc00fc7947 */ /* 0x000fc0000383ffff */
[----:B------:R-:W-:-:S00]  /*0030*/  NOP ;  /* 0x0000000000007918 */ /* 0x000fc00000000000 */
        /* <DEDUP_REMOVED lines=12> */
.L_x_10:


//--------------------- .text._ZN7cutlass13device_kernelIN5flash11enable_sm90INS1_16FlashAttnFwdSm90INS1_25CollectiveMainloopFwdSm90ILi2EN4cute5tupleIJNS5_1CILi2EEENS7_ILi1EEES9_EEENS6_IJNS7_ILi128EEESB_NS7_ILi192EEEEEELi128ENS_6half_tEfNS_4arch4Sm90ELb0ELb0ELb0ELb0ELb0ELb0ELb0ELb1ELb1ELb1ELb0ELb0EEENS1_21CollectiveEpilogueFwdINS6_IJSB_SB_SB_EEESA_SE_SG_Li256ELb0ELb1ELb0ELb0EEENS1_29StaticPersistentTileSchedulerILb0EEEEEEEEEvNT_6ParamsE --------------------------
	.section	.text._ZN7cutlass13device_kernelIN5flash11enable_sm90INS1_16FlashAttnFwdSm90INS1_25CollectiveMainloopFwdSm90ILi2EN4cute5tupleIJNS5_1CILi2EEENS7_ILi1EEES9_EEENS6_IJNS7_ILi128EEESB_NS7_ILi192EEEEEELi128ENS_6half_tEfNS_4arch4Sm90ELb0ELb0ELb0ELb0ELb0ELb0ELb0ELb1ELb1ELb1ELb0ELb0EEENS1_21CollectiveEpilogueFwdINS6_IJSB_SB_SB_EEESA_SE_SG_Li256ELb0ELb1ELb0ELb0EEENS1_29StaticPersistentTileSchedulerILb0EEEEEEEEEvNT_6ParamsE,"ax",@progbits
	.align	128
.text._ZN7cutlass13device_kernelIN5flash11enable_sm90INS1_16FlashAttnFwdSm90INS1_25CollectiveMainloopFwdSm90ILi2EN4cute5tupleIJNS5_1CILi2EEENS7_ILi1EEES9_EEENS6_IJNS7_ILi128EEESB_NS7_ILi192EEEEEELi128ENS_6half_tEfNS_4arch4Sm90ELb0ELb0ELb0ELb0ELb0ELb0ELb0ELb1ELb1ELb1ELb0ELb0EEENS1_21CollectiveEpilogueFwdINS6_IJSB_SB_SB_EEESA_SE_SG_Li256ELb0ELb1ELb0ELb0EEENS1_29StaticPersistentTileSchedulerILb0EEEEEEEEEvNT_6ParamsE:
        .type           _ZN7cutlass13device_kernelIN5flash11enable_sm90INS1_16FlashAttnFwdSm90INS1_25CollectiveMainloopFwdSm90ILi2EN4cute5tupleIJNS5_1CILi2EEENS7_ILi1EEES9_EEENS6_IJNS7_ILi128EEESB_NS7_ILi192EEEEEELi128ENS_6half_tEfNS_4arch4Sm90ELb0ELb0ELb0ELb0ELb0ELb0ELb0ELb1ELb1ELb1ELb0ELb0EEENS1_21CollectiveEpilogueFwdINS6_IJSB_SB_SB_EEESA_SE_SG_Li256ELb0ELb1ELb0ELb0EEENS1_29StaticPersistentTileSchedulerILb0EEEEEEEEEvNT_6ParamsE,@function
        .size           _ZN7cutlass13device_kernelIN5flash11enable_sm90INS1_16FlashAttnFwdSm90INS1_25CollectiveMainloopFwdSm90ILi2EN4cute5tupleIJNS5_1CILi2EEENS7_ILi1EEES9_EEENS6_IJNS7_ILi128EEESB_NS7_ILi192EEEEEELi128ENS_6half_tEfNS_4arch4Sm90ELb0ELb0ELb0ELb0ELb0ELb0ELb0ELb1ELb1ELb1ELb0ELb0EEENS1_21CollectiveEpilogueFwdINS6_IJSB_SB_SB_EEESA_SE_SG_Li256ELb0ELb1ELb0ELb0EEENS1_29StaticPersistentTileSchedulerILb0EEEEEEEEEvNT_6ParamsE,(.L_x_11 - _ZN7cutlass13device_kernelIN5flash11enable_sm90INS1_16FlashAttnFwdSm90INS1_25CollectiveMainloopFwdSm90ILi2EN4cute5tupleIJNS5_1CILi2EEENS7_ILi1EEES9_EEENS6_IJNS7_ILi128EEESB_NS7_ILi192EEEEEELi128ENS_6half_tEfNS_4arch4Sm90ELb0ELb0ELb0ELb0ELb0ELb0ELb0ELb1ELb1ELb1ELb0ELb0EEENS1_21CollectiveEpilogueFwdINS6_IJSB_SB_SB_EEESA_SE_SG_Li256ELb0ELb1ELb0ELb0EEENS1_29StaticPersistentTileSchedulerILb0EEEEEEEEEvNT_6ParamsE)
        .other          _ZN7cutlass13device_kernelIN5flash11enable_sm90INS1_16FlashAttnFwdSm90INS1_25CollectiveMainloopFwdSm90ILi2EN4cute5tupleIJNS5_1CILi2EEENS7_ILi1EEES9_EEENS6_IJNS7_ILi128EEESB_NS7_ILi192EEEEEELi128ENS_6half_tEfNS_4arch4Sm90ELb0ELb0ELb0ELb0ELb0ELb0ELb0ELb1ELb1ELb1ELb0ELb0EEENS1_21CollectiveEpilogueFwdINS6_IJSB_SB_SB_EEESA_SE_SG_Li256ELb0ELb1ELb0ELb0EEENS1_29StaticPersistentTileSchedulerILb0EEEEEEEEEvNT_6ParamsE,@"STO_CUDA_ENTRY STV_DEFAULT"
_ZN7cutlass13device_kernelIN5flash11enable_sm90INS1_16FlashAttnFwdSm90INS1_25CollectiveMainloopFwdSm90ILi2EN4cute5tupleIJNS5_1CILi2EEENS7_ILi1EEES9_EEENS6_IJNS7_ILi128EEESB_NS7_ILi192EEEEEELi128ENS_6half_tEfNS_4arch4Sm90ELb0ELb0ELb0ELb0ELb0ELb0ELb0ELb1ELb1ELb1ELb0ELb0EEENS1_21CollectiveEpilogueFwdINS6_IJSB_SB_SB_EEESA_SE_SG_Li256ELb0ELb1ELb0ELb0EEENS1_29StaticPersistentTileSchedulerILb0EEEEEEEEEvNT_6ParamsE:
[----:B------:R-:W-:Y:S01]  /*0000*/  LDC R1, c[0x0][0x37c] ;  /* 0x0000df00ff017b82 */ /* 0x000fe20000000800 */
[----:B------:R-:W-:Y:S05]  /*0010*/  EXIT ;  /* 0x000000000000794d */ /* 0x000fea0003800000 */
.L_x_1:
        /* <DEDUP_REMOVED lines=14> */
.L_x_11:


//--------------------- .text._ZN7cutlass13device_kernelIN5flash11enable_sm90INS1_16FlashAttnFwdSm90INS1_25CollectiveMainloopFwdSm90ILi2EN4cute5tupleIJNS5_1CILi1EEES8_S8_EEENS6_IJNS7_ILi128EEESA_NS7_ILi192EEEEEELi128ENS_6half_tEfNS_4arch4Sm90ELb0ELb0ELb0ELb1ELb0ELb0ELb0ELb1ELb1ELb1ELb0ELb0EEENS1_21CollectiveEpilogueFwdINS6_IJSA_SA_SA_EEES9_SD_SF_Li256ELb1ELb1ELb0ELb0EEENS1_36VarlenDynamicPersistentTileSchedulerILi128ELi128ELi256ELi128ELb0ELb1ELb1ELb0ELb1ELb1EEEEEEEEEvNT_6ParamsE --------------------------
	.section	.text._ZN7cutlass13device_kernelIN5flash11enable_sm90INS1_16FlashAttnFwdSm90INS1_25CollectiveMainloopFwdSm90ILi2EN4cute5tupleIJNS5_1CILi1EEES8_S8_EEENS6_IJNS7_ILi128EEESA_NS7_ILi192EEEEEELi128ENS_6half_tEfNS_4arch4Sm90ELb0ELb0ELb0ELb1ELb0ELb0ELb0ELb1ELb1ELb1ELb0ELb0EEENS1_21CollectiveEpilogueFwdINS6_IJSA_SA_SA_EEES9_SD_SF_Li256ELb1ELb1ELb0ELb0EEENS1_36VarlenDynamicPersistentTileSchedulerILi128ELi128ELi256ELi128ELb0ELb1ELb1ELb0ELb1ELb1EEEEEEEEEvNT_6ParamsE,"ax",@progbits
	.align	128
.text._ZN7cutlass13device_kernelIN5flash11enable_sm90INS1_16FlashAttnFwdSm90INS1_25CollectiveMainloopFwdSm90ILi2EN4cute5tupleIJNS5_1CILi1EEES8_S8_EEENS6_IJNS7_ILi128EEESA_NS7_ILi192EEEEEELi128ENS_6half_tEfNS_4arch4Sm90ELb0ELb0ELb0ELb1ELb0ELb0ELb0ELb1ELb1ELb1ELb0ELb0EEENS1_21CollectiveEpilogueFwdINS6_IJSA_SA_SA_EEES9_SD_SF_Li256ELb1ELb1ELb0ELb0EEENS1_36VarlenDynamicPersistentTileSchedulerILi128ELi128ELi256ELi128ELb0ELb1ELb1ELb0ELb1ELb1EEEEEEEEEvNT_6ParamsE:
        .type           _ZN7cutlass13device_kernelIN5flash11enable_sm90INS1_16FlashAttnFwdSm90INS1_25CollectiveMainloopFwdSm90ILi2EN4cute5tupleIJNS5_1CILi1EEES8_S8_EEENS6_IJNS7_ILi128EEESA_NS7_ILi192EEEEEELi128ENS_6half_tEfNS_4arch4Sm90ELb0ELb0ELb0ELb1ELb0ELb0ELb0ELb1ELb1ELb1ELb0ELb0EEENS1_21CollectiveEpilogueFwdINS6_IJSA_SA_SA_EEES9_SD_SF_Li256ELb1ELb1ELb0ELb0EEENS1_36VarlenDynamicPersistentTileSchedulerILi128ELi128ELi256ELi128ELb0ELb1ELb1ELb0ELb1ELb1EEEEEEEEEvNT_6ParamsE,@function
        .size           _ZN7cutlass13device_kernelIN5flash11enable_sm90INS1_16FlashAttnFwdSm90INS1_25CollectiveMainloopFwdSm90ILi2EN4cute5tupleIJNS5_1CILi1EEES8_S8_EEENS6_IJNS7_ILi128EEESA_NS7_ILi192EEEEEELi128ENS_6half_tEfNS_4arch4Sm90ELb0ELb0ELb0ELb1ELb0ELb0ELb0ELb1ELb1ELb1ELb0ELb0EEENS1_21CollectiveEpilogueFwdINS6_IJSA_SA_SA_EEES9_SD_SF_Li256ELb1ELb1ELb0ELb0EEENS1_36VarlenDynamicPersistentTileSchedulerILi128ELi128ELi256ELi128ELb0ELb1ELb1ELb0ELb1ELb1EEEEEEEEEvNT_6ParamsE,(.L_x_12 - _ZN7cutlass13device_kernelIN5flash11enable_sm90INS1_16FlashAttnFwdSm90INS1_25CollectiveMainloopFwdSm90ILi2EN4cute5tupleIJNS5_1CILi1EEES8_S8_EEENS6_IJNS7_ILi128EEESA_NS7_ILi192EEEEEELi128ENS_6half_tEfNS_4arch4Sm90ELb0ELb0ELb0ELb1ELb0ELb0ELb0ELb1ELb1ELb1ELb0ELb0EEENS1_21CollectiveEpilogueFwdINS6_IJSA_SA_SA_EEES9_SD_SF_Li256ELb1ELb1ELb0ELb0EEENS1_36VarlenDynamicPersistentTileSchedulerILi128ELi128ELi256ELi128ELb0ELb1ELb1ELb0ELb1ELb1EEEEEEEEEvNT_6ParamsE)
        .other          _ZN7cutlass13device_kernelIN5flash11enable_sm90INS1_16FlashAttnFwdSm90INS1_25CollectiveMainloopFwdSm90ILi2EN4cute5tupleIJNS5_1CILi1EEES8_S8_EEENS6_IJNS7_ILi128EEESA_NS7_ILi192EEEEEELi128ENS_6half_tEfNS_4arch4Sm90ELb0ELb0ELb0ELb1ELb0ELb0ELb0ELb1ELb1ELb1ELb0ELb0EEENS1_21CollectiveEpilogueFwdINS6_IJSA_SA_SA_EEES9_SD_SF_Li256ELb1ELb1ELb0ELb0EEENS1_36VarlenDynamicPersistentTileSchedulerILi128ELi128ELi256ELi128ELb0ELb1ELb1ELb0ELb1ELb1EEEEEEEEEvNT_6ParamsE,@"STO_CUDA_ENTRY STV_DEFAULT"
_ZN7cutlass13device_kernelIN5flash11enable_sm90INS1_16FlashAttnFwdSm90INS1_25CollectiveMainloopFwdSm90ILi2EN4cute5tupleIJNS5_1CILi1EEES8_S8_EEENS6_IJNS7_ILi128EEESA_NS7_ILi192EEEEEELi128ENS_6half_tEfNS_4arch4Sm90ELb0ELb0ELb0ELb1ELb0ELb0ELb0ELb1ELb1ELb1ELb0ELb0EEENS1_21CollectiveEpilogueFwdINS6_IJSA_SA_SA_EEES9_SD_SF_Li256ELb1ELb1ELb0ELb0EEENS1_36VarlenDynamicPersistentTileSchedulerILi128ELi128ELi256ELi128ELb0ELb1ELb1ELb0ELb1ELb1EEEEEEEEEvNT_6ParamsE:
[----:B------:R-:W-:Y:S01]  /*0000*/  LDC R1, c[0x0][0x37c] ;  /* 0x0000df00ff017b82 */ /* 0x000fe20000000800 */
[----:B------:R-:W-:Y:S05]  /*0010*/  EXIT ;  /* 0x000000000000794d */ /* 0x000fea0003800000 */
.L_x_2:
        /* <DEDUP_REMOVED lines=14> */
.L_x_12:


//--------------------- .text._ZN7cutlass13device_kernelIN5flash11enable_sm90INS1_16FlashAttnFwdSm90INS1_25CollectiveMainloopFwdSm90ILi2EN4cute5tupleIJNS5_1CILi1EEES8_S8_EEENS6_IJNS7_ILi128EEESA_NS7_ILi192EEEEEELi128ENS_6half_tEfNS_4arch4Sm90ELb0ELb0ELb0ELb1ELb0ELb1ELb0ELb1ELb1ELb1ELb0ELb0EEENS1_21CollectiveEpilogueFwdINS6_IJSA_SA_SA_EEES9_SD_SF_Li256ELb1ELb1ELb0ELb0EEENS1_36VarlenDynamicPersistentTileSchedulerILi128ELi128ELi256ELi128ELb0ELb1ELb1ELb0ELb1ELb1EEEEEEEEEvNT_6ParamsE --------------------------
	.section	.text._ZN7cutlass13device_kernelIN5flash11enable_sm90INS1_16FlashAttnFwdSm90INS1_25CollectiveMainloopFwdSm90ILi2EN4cute5tupleIJNS5_1CILi1EEES8_S8_EEENS6_IJNS7_ILi128EEESA_NS7_ILi192EEEEEELi128ENS_6half_tEfNS_4arch4Sm90ELb0ELb0ELb0ELb1ELb0ELb1ELb0ELb1ELb1ELb1ELb0ELb0EEENS1_21CollectiveEpilogueFwdINS6_IJSA_SA_SA_EEES9_SD_SF_Li256ELb1ELb1ELb0ELb0EEENS1_36VarlenDynamicPersistentTileSchedulerILi128ELi128ELi256ELi128ELb0ELb1ELb1ELb0ELb1ELb1EEEEEEEEEvNT_6ParamsE,"ax",@progbits
	.align	128
.text._ZN7cutlass13device_kernelIN5flash11enable_sm90INS1_16FlashAttnFwdSm90INS1_25CollectiveMainloopFwdSm90ILi2EN4cute5tupleIJNS5_1CILi1EEES8_S8_EEENS6_IJNS7_ILi128EEESA_NS7_ILi192EEEEEELi128ENS_6half_tEfNS_4arch4Sm90ELb0ELb0ELb0ELb1ELb0ELb1ELb0ELb1ELb1ELb1ELb0ELb0EEENS1_21CollectiveEpilogueFwdINS6_IJSA_SA_SA_EEES9_SD_SF_Li256ELb1ELb1ELb0ELb0EEENS1_36VarlenDynamicPersistentTileSchedulerILi128ELi128ELi256ELi128ELb0ELb1ELb1ELb0ELb1ELb1EEEEEEEEEvNT_6ParamsE:
        .type           _ZN7cutlass13device_kernelIN5flash11enable_sm90INS1_16FlashAttnFwdSm90INS1_25CollectiveMainloopFwdSm90ILi2EN4cute5tupleIJNS5_1CILi1EEES8_S8_EEENS6_IJNS7_ILi128EEESA_NS7_ILi192EEEEEELi128ENS_6half_tEfNS_4arch4Sm90ELb0ELb0ELb0ELb1ELb0ELb1ELb0ELb1ELb1ELb1ELb0ELb0EEENS1_21CollectiveEpilogueFwdINS6_IJSA_SA_SA_EEES9_SD_SF_Li256ELb1ELb1ELb0ELb0EEENS1_36VarlenDynamicPersistentTileSchedulerILi128ELi128ELi256ELi128ELb0ELb1ELb1ELb0ELb1ELb1EEEEEEEEEvNT_6ParamsE,@function
        .size           _ZN7cutlass13device_kernelIN5flash11enable_sm90INS1_16FlashAttnFwdSm90INS1_25CollectiveMainloopFwdSm90ILi2EN4cute5tupleIJNS5_1CILi1EEES8_S8_EEENS6_IJNS7_ILi128EEESA_NS7_ILi192EEEEEELi128ENS_6half_tEfNS_4arch4Sm90ELb0ELb0ELb0ELb1ELb0ELb1ELb0ELb1ELb1ELb1ELb0ELb0EEENS1_21CollectiveEpilogueFwdINS6_IJSA_SA_SA_EEES9_SD_SF_Li256ELb1ELb1ELb0ELb0EEENS1_36VarlenDynamicPersistentTileSchedulerILi128ELi128ELi256ELi128ELb0ELb1ELb1ELb0ELb1ELb1EEEEEEEEEvNT_6ParamsE,(.L_x_13 - _ZN7cutlass13device_kernelIN5flash11enable_sm90INS1_16FlashAttnFwdSm90INS1_25CollectiveMainloopFwdSm90ILi2EN4cute5tupleIJNS5_1CILi1EEES8_S8_EEENS6_IJNS7_ILi128EEESA_NS7_ILi192EEEEEELi128ENS_6half_tEfNS_4arch4Sm90ELb0ELb0ELb0ELb1ELb0ELb1ELb0ELb1ELb1ELb1ELb0ELb0EEENS1_21CollectiveEpilogueFwdINS6_IJSA_SA_SA_EEES9_SD_SF_Li256ELb1ELb1ELb0ELb0EEENS1_36VarlenDynamicPersistentTileSchedulerILi128ELi128ELi256ELi128ELb0ELb1ELb1ELb0ELb1ELb1EEEEEEEEEvNT_6ParamsE)
        .other          _ZN7cutlass13device_kernelIN5flash11enable_sm90INS1_16FlashAttnFwdSm90INS1_25CollectiveMainloopFwdSm90ILi2EN4cute5tupleIJNS5_1CILi1EEES8_S8_EEENS6_IJNS7_ILi128EEESA_NS7_ILi192EEEEEELi128ENS_6half_tEfNS_4arch4Sm90ELb0ELb0ELb0ELb1ELb0ELb1ELb0ELb1ELb1ELb1ELb0ELb0EEENS1_21CollectiveEpilogueFwdINS6_IJSA_SA_SA_EEES9_SD_SF_Li256ELb1ELb1ELb0ELb0EEENS1_36VarlenDynamicPersistentTileSchedulerILi128ELi128ELi256ELi128ELb0ELb1ELb1ELb0ELb1ELb1EEEEEEEEEvNT_6ParamsE,@"STO_CUDA_ENTRY STV_DEFAULT"
_ZN7cutlass13device_kernelIN5flash11enable_sm90INS1_16FlashAttnFwdSm90INS1_25CollectiveMainloopFwdSm90ILi2EN4cute5tupleIJNS5_1CILi1EEES8_S8_EEENS6_IJNS7_ILi128EEESA_NS7_ILi192EEEEEELi128ENS_6half_tEfNS_4arch4Sm90ELb0ELb0ELb0ELb1ELb0ELb1ELb0ELb1ELb1ELb1ELb0ELb0EEENS1_21CollectiveEpilogueFwdINS6_IJSA_SA_SA_EEES9_SD_SF_Li256ELb1ELb1ELb0ELb0EEENS1_36VarlenDynamicPersistentTileSchedulerILi128ELi128ELi256ELi128ELb0ELb1ELb1ELb0ELb1ELb1EEEEEEEEEvNT_6ParamsE:
[----:B------:R-:W-:Y:S01]  /*0000*/  LDC R1, c[0x0][0x37c] ;  /* 0x0000df00ff017b82 */ /* 0x000fe20000000800 */
[----:B------:R-:W-:Y:S05]  /*0010*/  EXIT ;  /* 0x000000000000794d */ /* 0x000fea0003800000 */
.L_x_3:
        /* <DEDUP_REMOVED lines=14> */
.L_x_13:


//--------------------- .text._ZN7cutlass13device_kernelIN5flash11enable_sm90INS1_16FlashAttnFwdSm90INS1_25CollectiveMainloopFwdSm90ILi2EN4cute5tupleIJNS5_1CILi1EEES8_S8_EEENS6_IJNS7_ILi128EEENS7_ILi96EEENS7_ILi192EEEEEELi128ENS_6half_tEfNS_4arch4Sm90ELb0ELb1ELb0ELb0ELb0ELb0ELb0ELb1ELb1ELb1ELb0ELb0EEENS1_21CollectiveEpilogueFwdINS6_IJSA_SA_SB_EEES9_SE_SG_Li256ELb0ELb1ELb0ELb0EEENS1_30DynamicPersistentTileSchedulerILi256ELi128ELb0ELb1ELb1EEEEEEEEEvNT_6ParamsE --------------------------
	.section	.text._ZN7cutlass13device_kernelIN5flash11enable_sm90INS1_16FlashAttnFwdSm90INS1_25CollectiveMainloopFwdSm90ILi2EN4cute5tupleIJNS5_1CILi1EEES8_S8_EEENS6_IJNS7_ILi128EEENS7_ILi96EEENS7_ILi192EEEEEELi128ENS_6half_tEfNS_4arch4Sm90ELb0ELb1ELb0ELb0ELb0ELb0ELb0ELb1ELb1ELb1ELb0ELb0EEENS1_21CollectiveEpilogueFwdINS6_IJSA_SA_SB_EEES9_SE_SG_Li256ELb0ELb1ELb0ELb0EEENS1_30DynamicPersistentTileSchedulerILi256ELi128ELb0ELb1ELb1EEEEEEEEEvNT_6ParamsE,"ax",@progbits
	.align	128
.text._ZN7cutlass13device_kernelIN5flash11enable_sm90INS1_16FlashAttnFwdSm90INS1_25CollectiveMainloopFwdSm90ILi2EN4cute5tupleIJNS5_1CILi1EEES8_S8_EEENS6_IJNS7_ILi128EEENS7_ILi96EEENS7_ILi192EEEEEELi128ENS_6half_tEfNS_4arch4Sm90ELb0ELb1ELb0ELb0ELb0ELb0ELb0ELb1ELb1ELb1ELb0ELb0EEENS1_21CollectiveEpilogueFwdINS6_IJSA_SA_SB_EEES9_SE_SG_Li256ELb0ELb1ELb0ELb0EEENS1_30DynamicPersistentTileSchedulerILi256ELi128ELb0ELb1ELb1EEEEEEEEEvNT_6ParamsE:
        .type           _ZN7cutlass13device_kernelIN5flash11enable_sm90INS1_16FlashAttnFwdSm90INS1_25CollectiveMainloopFwdSm90ILi2EN4cute5tupleIJNS5_1CILi1EEES8_S8_EEENS6_IJNS7_ILi128EEENS7_ILi96EEENS7_ILi192EEEEEELi128ENS_6half_tEfNS_4arch4Sm90ELb0ELb1ELb0ELb0ELb0ELb0ELb0ELb1ELb1ELb1ELb0ELb0EEENS1_21CollectiveEpilogueFwdINS6_IJSA_SA_SB_EEES9_SE_SG_Li256ELb0ELb1ELb0ELb0EEENS1_30DynamicPersistentTileSchedulerILi256ELi128ELb0ELb1ELb1EEEEEEEEEvNT_6ParamsE,@function
        .size           _ZN7cutlass13device_kernelIN5flash11enable_sm90INS1_16FlashAttnFwdSm90INS1_25CollectiveMainloopFwdSm90ILi2EN4cute5tupleIJNS5_1CILi1EEES8_S8_EEENS6_IJNS7_ILi128EEENS7_ILi96EEENS7_ILi192EEEEEELi128ENS_6half_tEfNS_4arch4Sm90ELb0ELb1ELb0ELb0ELb0ELb0ELb0ELb1ELb1ELb1ELb0ELb0EEENS1_21CollectiveEpilogueFwdINS6_IJSA_SA_SB_EEES9_SE_SG_Li256ELb0ELb1ELb0ELb0EEENS1_30DynamicPersistentTileSchedulerILi256ELi128ELb0ELb1ELb1EEEEEEEEEvNT_6ParamsE,(.L_x_14 - _ZN7cutlass13device_kernelIN5flash11enable_sm90INS1_16FlashAttnFwdSm90INS1_25CollectiveMainloopFwdSm90ILi2EN4cute5tupleIJNS5_1CILi1EEES8_S8_EEENS6_IJNS7_ILi128EEENS7_ILi96EEENS7_ILi192EEEEEELi128ENS_6half_tEfNS_4arch4Sm90ELb0ELb1ELb0ELb0ELb0ELb0ELb0ELb1ELb1ELb1ELb0ELb0EEENS1_21CollectiveEpilogueFwdINS6_IJSA_SA_SB_EEES9_SE_SG_Li256ELb0ELb1ELb0ELb0EEENS1_30DynamicPersistentTileSchedulerILi256ELi128ELb0ELb1ELb1EEEEEEEEEvNT_6ParamsE)
        .other          _ZN7cutlass13device_kernelIN5flash11enable_sm90INS1_16FlashAttnFwdSm90INS1_25CollectiveMainloopFwdSm90ILi2EN4cute5tupleIJNS5_1CILi1EEES8_S8_EEENS6_IJNS7_ILi128EEENS7_ILi96EEENS7_ILi192EEEEEELi128ENS_6half_tEfNS_4arch4Sm90ELb0ELb1ELb0ELb0ELb0ELb0ELb0ELb1ELb1ELb1ELb0ELb0EEENS1_21CollectiveEpilogueFwdINS6_IJSA_SA_SB_EEES9_SE_SG_Li256ELb0ELb1ELb0ELb0EEENS1_30DynamicPersistentTileSchedulerILi256ELi128ELb0ELb1ELb1EEEEEEEEEvNT_6ParamsE,@"STO_CUDA_ENTRY STV_DEFAULT"
_ZN7cutlass13device_kernelIN5flash11enable_sm90INS1_16FlashAttnFwdSm90INS1_25CollectiveMainloopFwdSm90ILi2EN4cute5tupleIJNS5_1CILi1EEES8_S8_EEENS6_IJNS7_ILi128EEENS7_ILi96EEENS7_ILi192EEEEEELi128ENS_6half_tEfNS_4arch4Sm90ELb0ELb1ELb0ELb0ELb0ELb0ELb0ELb1ELb1ELb1ELb0ELb0EEENS1_21CollectiveEpilogueFwdINS6_IJSA_SA_SB_EEES9_SE_SG_Li256ELb0ELb1ELb0ELb0EEENS1_30DynamicPersistentTileSchedulerILi256ELi128ELb0ELb1ELb1EEEEEEEEEvNT_6ParamsE:
[----:B------:R-:W-:Y:S01]  /*0000*/  LDC R1, c[0x0][0x37c] ;  /* 0x0000df00ff017b82 */ /* 0x000fe20000000800 */
[----:B------:R-:W-:Y:S05]  /*0010*/  EXIT ;  /* 0x000000000000794d */ /* 0x000fea0003800000 */
.L_x_4:
        /* <DEDUP_REMOVED lines=14> */
.L_x_14:


//--------------------- .text._ZN7cutlass13device_kernelIN5flash11enable_sm90INS1_16FlashAttnFwdSm90INS1_25CollectiveMainloopFwdSm90ILi2EN4cute5tupleIJNS5_1CILi1EEES8_S8_EEENS6_IJNS7_ILi128EEENS7_ILi96EEENS7_ILi192EEEEEELi128ENS_6half_tEfNS_4arch4Sm90ELb0ELb1ELb0ELb1ELb0ELb0ELb0ELb1ELb1ELb1ELb0ELb0EEENS1_21CollectiveEpilogueFwdINS6_IJSA_SA_SB_EEES9_SE_SG_Li256ELb1ELb1ELb0ELb0EEENS1_36VarlenDynamicPersistentTileSchedulerILi128ELi96ELi256ELi128ELb0ELb1ELb1ELb1ELb0ELb1EEEEEEEEEvNT_6ParamsE --------------------------
	.section	.text._ZN7cutlass13device_kernelIN5flash11enable_sm90INS1_16FlashAttnFwdSm90INS1_25CollectiveMainloopFwdSm90ILi2EN4cute5tupleIJNS5_1CILi1EEES8_S8_EEENS6_IJNS7_ILi128EEENS7_ILi96EEENS7_ILi192EEEEEELi128ENS_6half_tEfNS_4arch4Sm90ELb0ELb1ELb0ELb1ELb0ELb0ELb0ELb1ELb1ELb1ELb0ELb0EEENS1_21CollectiveEpilogueFwdINS6_IJSA_SA_SB_EEES9_SE_SG_Li256ELb1ELb1ELb0ELb0EEENS1_36VarlenDynamicPersistentTileSchedulerILi128ELi96ELi256ELi128ELb0ELb1ELb1ELb1ELb0ELb1EEEEEEEEEvNT_6ParamsE,"ax",@progbits
	.align	128
.text._ZN7cutlass13device_kernelIN5flash11enable_sm90INS1_16FlashAttnFwdSm90INS1_25CollectiveMainloopFwdSm90ILi2EN4cute5tupleIJNS5_1CILi1EEES8_S8_EEENS6_IJNS7_ILi128EEENS7_ILi96EEENS7_ILi192EEEEEELi128ENS_6half_tEfNS_4arch4Sm90ELb0ELb1ELb0ELb1ELb0ELb0ELb0ELb1ELb1ELb1ELb0ELb0EEENS1_21CollectiveEpilogueFwdINS6_IJSA_SA_SB_EEES9_SE_SG_Li256ELb1ELb1ELb0ELb0EEENS1_36VarlenDynamicPersistentTileSchedulerILi128ELi96ELi256ELi128ELb0ELb1ELb1ELb1ELb0ELb1EEEEEEEEEvNT_6ParamsE:
        .type           _ZN7cutlass13device_kernelIN5flash11enable_sm90INS1_16FlashAttnFwdSm90INS1_25CollectiveMainloopFwdSm90ILi2EN4cute5tupleIJNS5_1CILi1EEES8_S8_EEENS6_IJNS7_ILi128EEENS7_ILi96EEENS7_ILi192EEEEEELi128ENS_6half_tEfNS_4arch4Sm90ELb0ELb1ELb0ELb1ELb0ELb0ELb0ELb1ELb1ELb1ELb0ELb0EEENS1_21CollectiveEpilogueFwdINS6_IJSA_SA_SB_EEES9_SE_SG_Li256ELb1ELb1ELb0ELb0EEENS1_36VarlenDynamicPersistentTileSchedulerILi128ELi96ELi256ELi128ELb0ELb1ELb1ELb1ELb0ELb1EEEEEEEEEvNT_6ParamsE,@function
        .size           _ZN7cutlass13device_kernelIN5flash11enable_sm90INS1_16FlashAttnFwdSm90INS1_25CollectiveMainloopFwdSm90ILi2EN4cute5tupleIJNS5_1CILi1EEES8_S8_EEENS6_IJNS7_ILi128EEENS7_ILi96EEENS7_ILi192EEEEEELi128ENS_6half_tEfNS_4arch4Sm90ELb0ELb1ELb0ELb1ELb0ELb0ELb0ELb1ELb1ELb1ELb0ELb0EEENS1_21CollectiveEpilogueFwdINS6_IJSA_SA_SB_EEES9_SE_SG_Li256ELb1ELb1ELb0ELb0EEENS1_36VarlenDynamicPersistentTileSchedulerILi128ELi96ELi256ELi128ELb0ELb1ELb1ELb1ELb0ELb1EEEEEEEEEvNT_6ParamsE,(.L_x_15 - _ZN7cutlass13device_kernelIN5flash11enable_sm90INS1_16FlashAttnFwdSm90INS1_25CollectiveMainloopFwdSm90ILi2EN4cute5tupleIJNS5_1CILi1EEES8_S8_EEENS6_IJNS7_ILi128EEENS7_ILi96EEENS7_ILi192EEEEEELi128ENS_6half_tEfNS_4arch4Sm90ELb0ELb1ELb0ELb1ELb0ELb0ELb0ELb1ELb1ELb1ELb0ELb0EEENS1_21CollectiveEpilogueFwdINS6_IJSA_SA_SB_EEES9_SE_SG_Li256ELb1ELb1ELb0ELb0EEENS1_36VarlenDynamicPersistentTileSchedulerILi128ELi96ELi256ELi128ELb0ELb1ELb1ELb1ELb0ELb1EEEEEEEEEvNT_6ParamsE)
        .other          _ZN7cutlass13device_kernelIN5flash11enable_sm90INS1_16FlashAttnFwdSm90INS1_25CollectiveMainloopFwdSm90ILi2EN4cute5tupleIJNS5_1CILi1EEES8_S8_EEENS6_IJNS7_ILi128EEENS7_ILi96EEENS7_ILi192EEEEEELi128ENS_6half_tEfNS_4arch4Sm90ELb0ELb1ELb0ELb1ELb0ELb0ELb0ELb1ELb1ELb1ELb0ELb0EEENS1_21CollectiveEpilogueFwdINS6_IJSA_SA_SB_EEES9_SE_SG_Li256ELb1ELb1ELb0ELb0EEENS1_36VarlenDynamicPersistentTileSchedulerILi128ELi96ELi256ELi128ELb0ELb1ELb1ELb1ELb0ELb1EEEEEEEEEvNT_6ParamsE,@"STO_CUDA_ENTRY STV_DEFAULT"
_ZN7cutlass13device_kernelIN5flash11enable_sm90INS1_16FlashAttnFwdSm90INS1_25CollectiveMainloopFwdSm90ILi2EN4cute5tupleIJNS5_1CILi1EEES8_S8_EEENS6_IJNS7_ILi128EEENS7_ILi96EEENS7_ILi192EEEEEELi128ENS_6half_tEfNS_4arch4Sm90ELb0ELb1ELb0ELb1ELb0ELb0ELb0ELb1ELb1ELb1ELb0ELb0EEENS1_21CollectiveEpilogueFwdINS6_IJSA_SA_SB_EEES9_SE_SG_Li256ELb1ELb1ELb0ELb0EEENS1_36VarlenDynamicPersistentTileSchedulerILi128ELi96ELi256ELi128ELb0ELb1ELb1ELb1ELb0ELb1EEEEEEEEEvNT_6ParamsE:
[----:B------:R-:W-:Y:S01]  /*0000*/  LDC R1, c[0x0][0x37c] ;  /* 0x0000df00ff017b82 */ /* 0x000fe20000000800 */
[----:B------:R-:W-:Y:S05]  /*0010*/  EXIT ;  /* 0x000000000000794d */ /* 0x000fea0003800000 */
.L_x_5:
        /* <DEDUP_REMOVED lines=14> */
.L_x_15:


//--------------------- .text._ZN7cutlass13device_kernelIN5flash11enable_sm90INS1_16FlashAttnFwdSm90INS1_25CollectiveMainloopFwdSm90ILi2EN4cute5tupleIJNS5_1CILi1EEES8_S8_EEENS6_IJNS7_ILi128EEENS7_ILi96EEENS7_ILi192EEEEEELi128ENS_6half_tEfNS_4arch4Sm90ELb0ELb1ELb0ELb1ELb0ELb1ELb0ELb1ELb1ELb1ELb0ELb0EEENS1_21CollectiveEpilogueFwdINS6_IJSA_SA_SB_EEES9_SE_SG_Li256ELb1ELb1ELb0ELb0EEENS1_36VarlenDynamicPersistentTileSchedulerILi128ELi96ELi256ELi128ELb0ELb1ELb1ELb1ELb0ELb1EEEEEEEEEvNT_6ParamsE --------------------------
	.section	.text._ZN7cutlass13device_kernelIN5flash11enable_sm90INS1_16FlashAttnFwdSm90INS1_25CollectiveMainloopFwdSm90ILi2EN4cute5tupleIJNS5_1CILi1EEES8_S8_EEENS6_IJNS7_ILi128EEENS7_ILi96EEENS7_ILi192EEEEEELi128ENS_6half_tEfNS_4arch4Sm90ELb0ELb1ELb0ELb1ELb0ELb1ELb0ELb1ELb1ELb1ELb0ELb0EEENS1_21CollectiveEpilogueFwdINS6_IJSA_SA_SB_EEES9_SE_SG_Li256ELb1ELb1ELb0ELb0EEENS1_36VarlenDynamicPersistentTileSchedulerILi128ELi96ELi256ELi128ELb0ELb1ELb1ELb1ELb0ELb1EEEEEEEEEvNT_6ParamsE,"ax",@progbits
	.align	128
.text._ZN7cutlass13device_kernelIN5flash11enable_sm90INS1_16FlashAttnFwdSm90INS1_25CollectiveMainloopFwdSm90ILi2EN4cute5tupleIJNS5_1CILi1EEES8_S8_EEENS6_IJNS7_ILi128EEENS7_ILi96EEENS7_ILi192EEEEEELi128ENS_6half_tEfNS_4arch4Sm90ELb0ELb1ELb0ELb1ELb0ELb1ELb0ELb1ELb1ELb1ELb0ELb0EEENS1_21CollectiveEpilogueFwdINS6_IJSA_SA_SB_EEES9_SE_SG_Li256ELb1ELb1ELb0ELb0EEENS1_36VarlenDynamicPersistentTileSchedulerILi128ELi96ELi256ELi128ELb0ELb1ELb1ELb1ELb0ELb1EEEEEEEEEvNT_6ParamsE:
        .type           _ZN7cutlass13device_kernelIN5flash11enable_sm90INS1_16FlashAttnFwdSm90INS1_25CollectiveMainloopFwdSm90ILi2EN4cute5tupleIJNS5_1CILi1EEES8_S8_EEENS6_IJNS7_ILi128EEENS7_ILi96EEENS7_ILi192EEEEEELi128ENS_6half_tEfNS_4arch4Sm90ELb0ELb1ELb0ELb1ELb0ELb1ELb0ELb1ELb1ELb1ELb0ELb0EEENS1_21CollectiveEpilogueFwdINS6_IJSA_SA_SB_EEES9_SE_SG_Li256ELb1ELb1ELb0ELb0EEENS1_36VarlenDynamicPersistentTileSchedulerILi128ELi96ELi256ELi128ELb0ELb1ELb1ELb1ELb0ELb1EEEEEEEEEvNT_6ParamsE,@function
        .size           _ZN7cutlass13device_kernelIN5flash11enable_sm90INS1_16FlashAttnFwdSm90INS1_25CollectiveMainloopFwdSm90ILi2EN4cute5tupleIJNS5_1CILi1EEES8_S8_EEENS6_IJNS7_ILi128EEENS7_ILi96EEENS7_ILi192EEEEEELi128ENS_6half_tEfNS_4arch4Sm90ELb0ELb1ELb0ELb1ELb0ELb1ELb0ELb1ELb1ELb1ELb0ELb0EEENS1_21CollectiveEpilogueFwdINS6_IJSA_SA_SB_EEES9_SE_SG_Li256ELb1ELb1ELb0ELb0EEENS1_36VarlenDynamicPersistentTileSchedulerILi128ELi96ELi256ELi128ELb0ELb1ELb1ELb1ELb0ELb1EEEEEEEEEvNT_6ParamsE,(.L_x_16 - _ZN7cutlass13device_kernelIN5flash11enable_sm90INS1_16FlashAttnFwdSm90INS1_25CollectiveMainloopFwdSm90ILi2EN4cute5tupleIJNS5_1CILi1EEES8_S8_EEENS6_IJNS7_ILi128EEENS7_ILi96EEENS7_ILi192EEEEEELi128ENS_6half_tEfNS_4arch4Sm90ELb0ELb1ELb0ELb1ELb0ELb1ELb0ELb1ELb1ELb1ELb0ELb0EEENS1_21CollectiveEpilogueFwdINS6_IJSA_SA_SB_EEES9_SE_SG_Li256ELb1ELb1ELb0ELb0EEENS1_36VarlenDynamicPersistentTileSchedulerILi128ELi96ELi256ELi128ELb0ELb1ELb1ELb1ELb0ELb1EEEEEEEEEvNT_6ParamsE)
        .other          _ZN7cutlass13device_kernelIN5flash11enable_sm90INS1_16FlashAttnFwdSm90INS1_25CollectiveMainloopFwdSm90ILi2EN4cute5tupleIJNS5_1CILi1EEES8_S8_EEENS6_IJNS7_ILi128EEENS7_ILi96EEENS7_ILi192EEEEEELi128ENS_6half_tEfNS_4arch4Sm90ELb0ELb1ELb0ELb1ELb0ELb1ELb0ELb1ELb1ELb1ELb0ELb0EEENS1_21CollectiveEpilogueFwdINS6_IJSA_SA_SB_EEES9_SE_SG_Li256ELb1ELb1ELb0ELb0EEENS1_36VarlenDynamicPersistentTileSchedulerILi128ELi96ELi256ELi128ELb0ELb1ELb1ELb1ELb0ELb1EEEEEEEEEvNT_6ParamsE,@"STO_CUDA_ENTRY STV_DEFAULT"
_ZN7cutlass13device_kernelIN5flash11enable_sm90INS1_16FlashAttnFwdSm90INS1_25CollectiveMainloopFwdSm90ILi2EN4cute5tupleIJNS5_1CILi1EEES8_S8_EEENS6_IJNS7_ILi128EEENS7_ILi96EEENS7_ILi192EEEEEELi128ENS_6half_tEfNS_4arch4Sm90ELb0ELb1ELb0ELb1ELb0ELb1ELb0ELb1ELb1ELb1ELb0ELb0EEENS1_21CollectiveEpilogueFwdINS6_IJSA_SA_SB_EEES9_SE_SG_Li256ELb1ELb1ELb0ELb0EEENS1_36VarlenDynamicPersistentTileSchedulerILi128ELi96ELi256ELi128ELb0ELb1ELb1ELb1ELb0ELb1EEEEEEEEEvNT_6ParamsE:
[----:B------:R-:W-:Y:S01]  /*0000*/  LDC R1, c[0x0][0x37c] ;  /* 0x0000df00ff017b82 */ /* 0x000fe20000000800 */
[----:B------:R-:W-:Y:S05]  /*0010*/  EXIT ;  /* 0x000000000000794d */ /* 0x000fea0003800000 */
.L_x_6:
        /* <DEDUP_REMOVED lines=14> */
.L_x_16:


//--------------------- .text._ZN7cutlass13device_kernelIN5flash11enable_sm90INS1_16FlashAttnFwdSm90INS1_25CollectiveMainloopFwdSm90ILi2EN4cute5tupleIJNS5_1CILi1EEES8_S8_EEENS6_IJNS7_ILi128EEESA_NS7_ILi192EEEEEELi128ENS_6half_tEfNS_4arch4Sm90ELb1ELb0ELb0ELb0ELb0ELb0ELb0ELb1ELb1ELb1ELb0ELb0EEENS1_21CollectiveEpilogueFwdINS6_IJSA_SA_SA_EEES9_SD_SF_Li256ELb0ELb1ELb0ELb0EEENS1_30DynamicPersistentTileSchedulerILi256ELi128ELb0ELb1ELb1EEEEEEEEEvNT_6ParamsE --------------------------
	.section	.text._ZN7cutlass13device_kernelIN5flash11enable_sm90INS1_16FlashAttnFwdSm90INS1_25CollectiveMainloopFwdSm90ILi2EN4cute5tupleIJNS5_1CILi1EEES8_S8_EEENS6_IJNS7_ILi128EEESA_NS7_ILi192EEEEEELi128ENS_6half_tEfNS_4arch4Sm90ELb1ELb0ELb0ELb0ELb0ELb0ELb0ELb1ELb1ELb1ELb0ELb0EEENS1_21CollectiveEpilogueFwdINS6_IJSA_SA_SA_EEES9_SD_SF_Li256ELb0ELb1ELb0ELb0EEENS1_30DynamicPersistentTileSchedulerILi256ELi128ELb0ELb1ELb1EEEEEEEEEvNT_6ParamsE,"ax",@progbits
	.align	128
.text._ZN7cutlass13device_kernelIN5flash11enable_sm90INS1_16FlashAttnFwdSm90INS1_25CollectiveMainloopFwdSm90ILi2EN4cute5tupleIJNS5_1CILi1EEES8_S8_EEENS6_IJNS7_ILi128EEESA_NS7_ILi192EEEEEELi128ENS_6half_tEfNS_4arch4Sm90ELb1ELb0ELb0ELb0ELb0ELb0ELb0ELb1ELb1ELb1ELb0ELb0EEENS1_21CollectiveEpilogueFwdINS6_IJSA_SA_SA_EEES9_SD_SF_Li256ELb0ELb1ELb0ELb0EEENS1_30DynamicPersistentTileSchedulerILi256ELi128ELb0ELb1ELb1EEEEEEEEEvNT_6ParamsE:
        .type           _ZN7cutlass13device_kernelIN5flash11enable_sm90INS1_16FlashAttnFwdSm90INS1_25CollectiveMainloopFwdSm90ILi2EN4cute5tupleIJNS5_1CILi1EEES8_S8_EEENS6_IJNS7_ILi128EEESA_NS7_ILi192EEEEEELi128ENS_6half_tEfNS_4arch4Sm90ELb1ELb0ELb0ELb0ELb0ELb0ELb0ELb1ELb1ELb1ELb0ELb0EEENS1_21CollectiveEpilogueFwdINS6_IJSA_SA_SA_EEES9_SD_SF_Li256ELb0ELb1ELb0ELb0EEENS1_30DynamicPersistentTileSchedulerILi256ELi128ELb0ELb1ELb1EEEEEEEEEvNT_6ParamsE,@function
        .size           _ZN7cutlass13device_kernelIN5flash11enable_sm90INS1_16FlashAttnFwdSm90INS1_25CollectiveMainloopFwdSm90ILi2EN4cute5tupleIJNS5_1CILi1EEES8_S8_EEENS6_IJNS7_ILi128EEESA_NS7_ILi192EEEEEELi128ENS_6half_tEfNS_4arch4Sm90ELb1ELb0ELb0ELb0ELb0ELb0ELb0ELb1ELb1ELb1ELb0ELb0EEENS1_21CollectiveEpilogueFwdINS6_IJSA_SA_SA_EEES9_SD_SF_Li256ELb0ELb1ELb0ELb0EEENS1_30DynamicPersistentTileSchedulerILi256ELi128ELb0ELb1ELb1EEEEEEEEEvNT_6ParamsE,(.L_x_17 - _ZN7cutlass13device_kernelIN5flash11enable_sm90INS1_16FlashAttnFwdSm90INS1_25CollectiveMainloopFwdSm90ILi2EN4cute5tupleIJNS5_1CILi1EEES8_S8_EEENS6_IJNS7_ILi128EEESA_NS7_ILi192EEEEEELi128ENS_6half_tEfNS_4arch4Sm90ELb1ELb0ELb0ELb0ELb0ELb0ELb0ELb1ELb1ELb1ELb0ELb0EEENS1_21CollectiveEpilogueFwdINS6_IJSA_SA_SA_EEES9_SD_SF_Li256ELb0ELb1ELb0ELb0EEENS1_30DynamicPersistentTileSchedulerILi256ELi128ELb0ELb1ELb1EEEEEEEEEvNT_6ParamsE)
        .other          _ZN7cutlass13device_kernelIN5flash11enable_sm90INS1_16FlashAttnFwdSm90INS1_25CollectiveMainloopFwdSm90ILi2EN4cute5tupleIJNS5_1CILi1EEES8_S8_EEENS6_IJNS7_ILi128EEESA_NS7_ILi192EEEEEELi128ENS_6half_tEfNS_4arch4Sm90ELb1ELb0ELb0ELb0ELb0ELb0ELb0ELb1ELb1ELb1ELb0ELb0EEENS1_21CollectiveEpilogueFwdINS6_IJSA_SA_SA_EEES9_SD_SF_Li256ELb0ELb1ELb0ELb0EEENS1_30DynamicPersistentTileSchedulerILi256ELi128ELb0ELb1ELb1EEEEEEEEEvNT_6ParamsE,@"STO_CUDA_ENTRY STV_DEFAULT"
_ZN7cutlass13device_kernelIN5flash11enable_sm90INS1_16FlashAttnFwdSm90INS1_25CollectiveMainloopFwdSm90ILi2EN4cute5tupleIJNS5_1CILi1EEES8_S8_EEENS6_IJNS7_ILi128EEESA_NS7_ILi192EEEEEELi128ENS_6half_tEfNS_4arch4Sm90ELb1ELb0ELb0ELb0ELb0ELb0ELb0ELb1ELb1ELb1ELb0ELb0EEENS1_21CollectiveEpilogueFwdINS6_IJSA_SA_SA_EEES9_SD_SF_Li256ELb0ELb1ELb0ELb0EEENS1_30DynamicPersistentTileSchedulerILi256ELi128ELb0ELb1ELb1EEEEEEEEEvNT_6ParamsE:
[----:B------:R-:W-:Y:S01]  /*0000*/  LDC R1, c[0x0][0x37c] ;  /* 0x0000df00ff017b82 */ /* 0x000fe20000000800 */
[----:B------:R-:W-:Y:S05]  /*0010*/  EXIT ;  /* 0x000000000000794d */ /* 0x000fea0003800000 */
.L_x_7:
        /* <DEDUP_REMOVED lines=14> */
.L_x_17:


//--------------------- .text._ZN7cutlass13device_kernelIN5flash11enable_sm90INS1_16FlashAttnFwdSm90INS1_25CollectiveMainloopFwdSm90ILi2EN4cute5tupleIJNS5_1CILi1EEES8_S8_EEENS6_IJNS7_ILi128EEESA_NS7_ILi192EEEEEELi128ENS_6half_tEfNS_4arch4Sm90ELb1ELb0ELb0ELb1ELb0ELb0ELb0ELb1ELb1ELb1ELb0ELb0EEENS1_21CollectiveEpilogueFwdINS6_IJSA_SA_SA_EEES9_SD_SF_Li256ELb1ELb1ELb0ELb0EEENS1_36VarlenDynamicPersistentTileSchedulerILi128ELi128ELi256ELi128ELb0ELb1ELb1ELb1ELb1ELb1EEEEEEEEEvNT_6ParamsE --------------------------
	.section	.text._ZN7cutlass13device_kernelIN5flash11enable_sm90INS1_16FlashAttnFwdSm90INS1_25CollectiveMainloopFwdSm90ILi2EN4cute5tupleIJNS5_1CILi1EEES8_S8_EEENS6_IJNS7_ILi128EEESA_NS7_ILi192EEEEEELi128ENS_6half_tEfNS_4arch4Sm90ELb1ELb0ELb0ELb1ELb0ELb0ELb0ELb1ELb1ELb1ELb0ELb0EEENS1_21CollectiveEpilogueFwdINS6_IJSA_SA_SA_EEES9_SD_SF_Li256ELb1ELb1ELb0ELb0EEENS1_36VarlenDynamicPersistentTileSchedulerILi128ELi128ELi256ELi128ELb0ELb1ELb1ELb1ELb1ELb1EEEEEEEEEvNT_6ParamsE,"ax",@progbits
	.align	128
.text._ZN7cutlass13device_kernelIN5flash11enable_sm90INS1_16FlashAttnFwdSm90INS1_25CollectiveMainloopFwdSm90ILi2EN4cute5tupleIJNS5_1CILi1EEES8_S8_EEENS6_IJNS7_ILi128EEESA_NS7_ILi192EEEEEELi128ENS_6half_tEfNS_4arch4Sm90ELb1ELb0ELb0ELb1ELb0ELb0ELb0ELb1ELb1ELb1ELb0ELb0EEENS1_21CollectiveEpilogueFwdINS6_IJSA_SA_SA_EEES9_SD_SF_Li256ELb1ELb1ELb0ELb0EEENS1_36VarlenDynamicPersistentTileSchedulerILi128ELi128ELi256ELi128ELb0ELb1ELb1ELb1ELb1ELb1EEEEEEEEEvNT_6ParamsE:
        .type           _ZN7cutlass13device_kernelIN5flash11enable_sm90INS1_16FlashAttnFwdSm90INS1_25CollectiveMainloopFwdSm90ILi2EN4cute5tupleIJNS5_1CILi1EEES8_S8_EEENS6_IJNS7_ILi128EEESA_NS7_ILi192EEEEEELi128ENS_6half_tEfNS_4arch4Sm90ELb1ELb0ELb0ELb1ELb0ELb0ELb0ELb1ELb1ELb1ELb0ELb0EEENS1_21CollectiveEpilogueFwdINS6_IJSA_SA_SA_EEES9_SD_SF_Li256ELb1ELb1ELb0ELb0EEENS1_36VarlenDynamicPersistentTileSchedulerILi128ELi128ELi256ELi128ELb0ELb1ELb1ELb1ELb1ELb1EEEEEEEEEvNT_6ParamsE,@function
        .size           _ZN7cutlass13device_kernelIN5flash11enable_sm90INS1_16FlashAttnFwdSm90INS1_25CollectiveMainloopFwdSm90ILi2EN4cute5tupleIJNS5_1CILi1EEES8_S8_EEENS6_IJNS7_ILi128EEESA_NS7_ILi192EEEEEELi128ENS_6half_tEfNS_4arch4Sm90ELb1ELb0ELb0ELb1ELb0ELb0ELb0ELb1ELb1ELb1ELb0ELb0EEENS1_21CollectiveEpilogueFwdINS6_IJSA_SA_SA_EEES9_SD_SF_Li256ELb1ELb1ELb0ELb0EEENS1_36VarlenDynamicPersistentTileSchedulerILi128ELi128ELi256ELi128ELb0ELb1ELb1ELb1ELb1ELb1EEEEEEEEEvNT_6ParamsE,(.L_x_18 - _ZN7cutlass13device_kernelIN5flash11enable_sm90INS1_16FlashAttnFwdSm90INS1_25CollectiveMainloopFwdSm90ILi2EN4cute5tupleIJNS5_1CILi1EEES8_S8_EEENS6_IJNS7_ILi128EEESA_NS7_ILi192EEEEEELi128ENS_6half_tEfNS_4arch4Sm90ELb1ELb0ELb0ELb1ELb0ELb0ELb0ELb1ELb1ELb1ELb0ELb0EEENS1_21CollectiveEpilogueFwdINS6_IJSA_SA_SA_EEES9_SD_SF_Li256ELb1ELb1ELb0ELb0EEENS1_36VarlenDynamicPersistentTileSchedulerILi128ELi128ELi256ELi128ELb0ELb1ELb1ELb1ELb1ELb1EEEEEEEEEvNT_6ParamsE)
        .other          _ZN7cutlass13device_kernelIN5flash11enable_sm90INS1_16FlashAttnFwdSm90INS1_25CollectiveMainloopFwdSm90ILi2EN4cute5tupleIJNS5_1CILi1EEES8_S8_EEENS6_IJNS7_ILi128EEESA_NS7_ILi192EEEEEELi128ENS_6half_tEfNS_4arch4Sm90ELb1ELb0ELb0ELb1ELb0ELb0ELb0ELb1ELb1ELb1ELb0ELb0EEENS1_21CollectiveEpilogueFwdINS6_IJSA_SA_SA_EEES9_SD_SF_Li256ELb1ELb1ELb0ELb0EEENS1_36VarlenDynamicPersistentTileSchedulerILi128ELi128ELi256ELi128ELb0ELb1ELb1ELb1ELb1ELb1EEEEEEEEEvNT_6ParamsE,@"STO_CUDA_ENTRY STV_DEFAULT"
_ZN7cutlass13device_kernelIN5flash11enable_sm90INS1_16FlashAttnFwdSm90INS1_25CollectiveMainloopFwdSm90ILi2EN4cute5tupleIJNS5_1CILi1EEES8_S8_EEENS6_IJNS7_ILi128EEESA_NS7_ILi192EEEEEELi128ENS_6half_tEfNS_4arch4Sm90ELb1ELb0ELb0ELb1ELb0ELb0ELb0ELb1ELb1ELb1ELb0ELb0EEENS1_21CollectiveEpilogueFwdINS6_IJSA_SA_SA_EEES9_SD_SF_Li256ELb1ELb1ELb0ELb0EEENS1_36VarlenDynamicPersistentTileSchedulerILi128ELi128ELi256ELi128ELb0ELb1ELb1ELb1ELb1ELb1EEEEEEEEEvNT_6ParamsE:
[----:B------:R-:W-:Y:S01]  /*0000*/  LDC R1, c[0x0][0x37c] ;  /* 0x0000df00ff017b82 */ /* 0x000fe20000000800 */
[----:B------:R-:W-:Y:S05]  /*0010*/  EXIT ;  /* 0x000000000000794d */ /* 0x000fea0003800000 */
.L_x_8:
        /* <DEDUP_REMOVED lines=14> */
.L_x_18:


//--------------------- .text._ZN7cutlass13device_kernelIN5flash11enable_sm90INS1_16FlashAttnFwdSm90INS1_25CollectiveMainloopFwdSm90ILi2EN4cute5tupleIJNS5_1CILi1EEES8_S8_EEENS6_IJNS7_ILi128EEESA_NS7_ILi192EEEEEELi128ENS_6half_tEfNS_4arch4Sm90ELb1ELb0ELb0ELb1ELb0ELb1ELb0ELb1ELb1ELb1ELb0ELb0EEENS1_21CollectiveEpilogueFwdINS6_IJSA_SA_SA_EEES9_SD_SF_Li256ELb1ELb1ELb0ELb0EEENS1_36VarlenDynamicPersistentTileSchedulerILi128ELi128ELi256ELi128ELb0ELb1ELb1ELb1ELb1ELb1EEEEEEEEEvNT_6ParamsE --------------------------
	.section	.text._ZN7cutlass13device_kernelIN5flash11enable_sm90INS1_16FlashAttnFwdSm90INS1_25CollectiveMainloopFwdSm90ILi2EN4cute5tupleIJNS5_1CILi1EEES8_S8_EEENS6_IJNS7_ILi128EEESA_NS7_ILi192EEEEEELi128ENS_6half_tEfNS_4arch4Sm90ELb1ELb0ELb0ELb1ELb0ELb1ELb0ELb1ELb1ELb1ELb0ELb0EEENS1_21CollectiveEpilogueFwdINS6_IJSA_SA_SA_EEES9_SD_SF_Li256ELb1ELb1ELb0ELb0EEENS1_36VarlenDynamicPersistentTileSchedulerILi128ELi128ELi256ELi128ELb0ELb1ELb1ELb1ELb1ELb1EEEEEEEEEvNT_6ParamsE,"ax",@progbits
	.align	128
.text._ZN7cutlass13device_kernelIN5flash11enable_sm90INS1_16FlashAttnFwdSm90INS1_25CollectiveMainloopFwdSm90ILi2EN4cute5tupleIJNS5_1CILi1EEES8_S8_EEENS6_IJNS7_ILi128EEESA_NS7_ILi192EEEEEELi128ENS_6half_tEfNS_4arch4Sm90ELb1ELb0ELb0ELb1ELb0ELb1ELb0ELb1ELb1ELb1ELb0ELb0EEENS1_21CollectiveEpilogueFwdINS6_IJSA_SA_SA_EEES9_SD_SF_Li256ELb1ELb1ELb0ELb0EEENS1_36VarlenDynamicPersistentTileSchedulerILi128ELi128ELi256ELi128ELb0ELb1ELb1ELb1ELb1ELb1EEEEEEEEEvNT_6ParamsE:
        .type           _ZN7cutlass13device_kernelIN5flash11enable_sm90INS1_16FlashAttnFwdSm90INS1_25CollectiveMainloopFwdSm90ILi2EN4cute5tupleIJNS5_1CILi1EEES8_S8_EEENS6_IJNS7_ILi128EEESA_NS7_ILi192EEEEEELi128ENS_6half_tEfNS_4arch4Sm90ELb1ELb0ELb0ELb1ELb0ELb1ELb0ELb1ELb1ELb1ELb0ELb0EEENS1_21CollectiveEpilogueFwdINS6_IJSA_SA_SA_EEES9_SD_SF_Li256ELb1ELb1ELb0ELb0EEENS1_36VarlenDynamicPersistentTileSchedulerILi128ELi128ELi256ELi128ELb0ELb1ELb1ELb1ELb1ELb1EEEEEEEEEvNT_6ParamsE,@function
        .size           _ZN7cutlass13device_kernelIN5flash11enable_sm90INS1_16FlashAttnFwdSm90INS1_25CollectiveMainloopFwdSm90ILi2EN4cute5tupleIJNS5_1CILi1EEES8_S8_EEENS6_IJNS7_ILi128EEESA_NS7_ILi192EEEEEELi128ENS_6half_tEfNS_4arch4Sm90ELb1ELb0ELb0ELb1ELb0ELb1ELb0ELb1ELb1ELb1ELb0ELb0EEENS1_21CollectiveEpilogueFwdINS6_IJSA_SA_SA_EEES9_SD_SF_Li256ELb1ELb1ELb0ELb0EEENS1_36VarlenDynamicPersistentTileSchedulerILi128ELi128ELi256ELi128ELb0ELb1ELb1ELb1ELb1ELb1EEEEEEEEEvNT_6ParamsE,(.L_x_19 - _ZN7cutlass13device_kernelIN5flash11enable_sm90INS1_16FlashAttnFwdSm90INS1_25CollectiveMainloopFwdSm90ILi2EN4cute5tupleIJNS5_1CILi1EEES8_S8_EEENS6_IJNS7_ILi128EEESA_NS7_ILi192EEEEEELi128ENS_6half_tEfNS_4arch4Sm90ELb1ELb0ELb0ELb1ELb0ELb1ELb0ELb1ELb1ELb1ELb0ELb0EEENS1_21CollectiveEpilogueFwdINS6_IJSA_SA_SA_EEES9_SD_SF_Li256ELb1ELb1ELb0ELb0EEENS1_36VarlenDynamicPersistentTileSchedulerILi128ELi128ELi256ELi128ELb0ELb1ELb1ELb1ELb1ELb1EEEEEEEEEvNT_6ParamsE)
        .other          _ZN7cutlass13device_kernelIN5flash11enable_sm90INS1_16FlashAttnFwdSm90INS1_25CollectiveMainloopFwdSm90ILi2EN4cute5tupleIJNS5_1CILi1EEES8_S8_EEENS6_IJNS7_ILi128EEESA_NS7_ILi192EEEEEELi128ENS_6half_tEfNS_4arch4Sm90ELb1ELb0ELb0ELb1ELb0ELb1ELb0ELb1ELb1ELb1ELb0ELb0EEENS1_21CollectiveEpilogueFwdINS6_IJSA_SA_SA_EEES9_SD_SF_Li256ELb1ELb1ELb0ELb0EEENS1_36VarlenDynamicPersistentTileSchedulerILi128ELi128ELi256ELi128ELb0ELb1ELb1ELb1ELb1ELb1EEEEEEEEEvNT_6ParamsE,@"STO_CUDA_ENTRY STV_DEFAULT"
_ZN7cutlass13device_kernelIN5flash11enable_sm90INS1_16FlashAttnFwdSm90INS1_25CollectiveMainloopFwdSm90ILi2EN4cute5tupleIJNS5_1CILi1EEES8_S8_EEENS6_IJNS7_ILi128EEESA_NS7_ILi192EEEEEELi128ENS_6half_tEfNS_4arch4Sm90ELb1ELb0ELb0ELb1ELb0ELb1ELb0ELb1ELb1ELb1ELb0ELb0EEENS1_21CollectiveEpilogueFwdINS6_IJSA_SA_SA_EEES9_SD_SF_Li256ELb1ELb1ELb0ELb0EEENS1_36VarlenDynamicPersistentTileSchedulerILi128ELi128ELi256ELi128ELb0ELb1ELb1ELb1ELb1ELb1EEEEEEEEEvNT_6ParamsE:
[----:B------:R-:W-:Y:S01]  /*0000*/  LDC R1, c[0x0][0x37c] ;  /* 0x0000df00ff017b82 */ /* 0x000fe20000000800 */
[----:B------:R-:W-:Y:S05]  /*0010*/  EXIT ;  /* 0x000000000000794d */ /* 0x000fea0003800000 */
.L_x_9:
        /* <DEDUP_REMOVED lines=14> */
.L_x_19:


//--------------------- .nv.shared.reserved.0     --------------------------
	.section	.nv.shared.reserved.0,"aw",@nobits
	.weak		__nv_reservedSMEM_offset_0_alias
	.size		__nv_reservedSMEM_offset_0_alias, 0, 64
	.other		__nv_reservedSMEM_offset_0_alias,@"STO_CUDA_RESERVED_SHARED STV_DEFAULT"
__nv_reservedSMEM_offset_0_alias:
	.zero		0
	.zero		64


//--------------------- .nv.global                --------------------------
	.section	.nv.global,"aw",@nobits
.nv.global:
	.type		_ZN78_INTERNAL_f72df8e3_42_flash_fwd_hdim192_128_fp16_packgqa_sm90_cu_bdbb69e5_31144cute1_E,@object
	.size		_ZN78_INTERNAL_f72df8e3_42_flash_fwd_hdim192_128_fp16_packgqa_sm90_cu_bdbb69e5_31144cute1_E,(_ZN78_INTERNAL_f72df8e3_42_flash_fwd_hdim192_128_fp16_packgqa_sm90_cu_bdbb69e5_31144cuda3std3__45__cpo6cbeginE - _ZN78_INTERNAL_f72df8e3_42_flash_fwd_hdim192_128_fp16_packgqa_sm90_cu_bdbb69e5_31144cute1_E)
_ZN78_INTERNAL_f72df8e3_42_flash_fwd_hdim192_128_fp16_packgqa_sm90_cu_bdbb69e5_31144cute1_E:
	.zero		1
	.type		_ZN78_INTERNAL_f72df8e3_42_flash_fwd_hdim192_128_fp16_packgqa_sm90_cu_bdbb69e5_31144cuda3std3__45__cpo6cbeginE,@object
	.size		_ZN78_INTERNAL_f72df8e3_42_flash_fwd_hdim192_128_fp16_packgqa_sm90_cu_bdbb69e5_31144cuda3std3__45__cpo6cbeginE,(_ZN78_INTERNAL_f72df8e3_42_flash_fwd_hdim192_128_fp16_packgqa_sm90_cu_bdbb69e5_31144cuda3std3__48in_placeE - _ZN78_INTERNAL_f72df8e3_42_flash_fwd_hdim192_128_fp16_packgqa_sm90_cu_bdbb69e5_31144cuda3std3__45__cpo6cbeginE)
_ZN78_INTERNAL_f72df8e3_42_flash_fwd_hdim192_128_fp16_packgqa_sm90_cu_bdbb69e5_31144cuda3std3__45__cpo6cbeginE:
	.zero		1
	.type		_ZN78_INTERNAL_f72df8e3_42_flash_fwd_hdim192_128_fp16_packgqa_sm90_cu_bdbb69e5_31144cuda3std3__48in_placeE,@object
	.size		_ZN78_INTERNAL_f72df8e3_42_flash_fwd_hdim192_128_fp16_packgqa_sm90_cu_bdbb69e5_31144cuda3std3__48in_placeE,(_ZN78_INTERNAL_f72df8e3_42_flash_fwd_hdim192_128_fp16_packgqa_sm90_cu_bdbb69e5_31144cuda3std6ranges3__45__cpo9iter_moveE - _ZN78_INTERNAL_f72df8e3_42_flash_fwd_hdim192_128_fp16_packgqa_sm90_cu_bdbb69e5_31144cuda3std3__48in_placeE)
_ZN78_INTERNAL_f72df8e3_42_flash_fwd_hdim192_128_fp16_packgqa_sm90_cu_bdbb69e5_31144cuda3std3__48in_placeE:
	.zero		1
	.type		_ZN78_INTERNAL_f72df8e3_42_flash_fwd_hdim192_128_fp16_packgqa_sm90_cu_bdbb69e5_31144cuda3std6ranges3__45__cpo9iter_moveE,@object
	.size		_ZN78_INTERNAL_f72df8e3_42_flash_fwd_hdim192_128_fp16_packgqa_sm90_cu_bdbb69e5_31144cuda3std6ranges3__45__cpo9iter_moveE,(_ZN78_INTERNAL_f72df8e3_42_flash_fwd_hdim192_128_fp16_packgqa_sm90_cu_bdbb69e5_31144cuda3std3__45__cpo5beginE - _ZN78_INTERNAL_f72df8e3_42_flash_fwd_hdim192_128_fp16_packgqa_sm90_cu_bdbb69e5_31144cuda3std6ranges3__45__cpo9iter_moveE)
_ZN78_INTERNAL_f72df8e3_42_flash_fwd_hdim192_128_fp16_packgqa_sm90_cu_bdbb69e5_31144cuda3std6ranges3__45__cpo9iter_moveE:
	.zero		1
	.type		_ZN78_INTERNAL_f72df8e3_42_flash_fwd_hdim192_128_fp16_packgqa_sm90_cu_bdbb69e5_31144cuda3std3__45__cpo5beginE,@object
	.size		_ZN78_INTERNAL_f72df8e3_42_flash_fwd_hdim192_128_fp16_packgqa_sm90_cu_bdbb69e5_31144cuda3std3__45__cpo5beginE,(_ZN78_INTERNAL_f72df8e3_42_flash_fwd_hdim192_128_fp16_packgqa_sm90_cu_bdbb69e5_31144cuda3std3__480_GLOBAL__N__f72df8e3_42_flash_fwd_hdim192_128_fp16_packgqa_sm90_cu_bdbb69e5_31146ignoreE - _ZN78_INTERNAL_f72df8e3_42_flash_fwd_hdim192_128_fp16_packgqa_sm90_cu_bdbb69e5_31144cuda3std3__45__cpo5beginE)
_ZN78_INTERNAL_f72df8e3_42_flash_fwd_hdim192_128_fp16_packgqa_sm90_cu_bdbb69e5_31144cuda3std3__45__cpo5beginE:
	.zero		1
	.type		_ZN78_INTERNAL_f72df8e3_42_flash_fwd_hdim192_128_fp16_packgqa_sm90_cu_bdbb69e5_31144cuda3std3__480_GLOBAL__N__f72df8e3_42_flash_fwd_hdim192_128_fp16_packgqa_sm90_cu_bdbb69e5_31146ignoreE,@object
	.size		_ZN78_INTERNAL_f72df8e3_42_flash_fwd_hdim192_128_fp16_packgqa_sm90_cu_bdbb69e5_31144cuda3std3__480_GLOBAL__N__f72df8e3_42_flash_fwd_hdim192_128_fp16_packgqa_sm90_cu_bdbb69e5_31146ignoreE,(_ZN78_INTERNAL_f72df8e3_42_flash_fwd_hdim192_128_fp16_packgqa_sm90_cu_bdbb69e5_31144cute7productE - _ZN78_INTERNAL_f72df8e3_42_flash_fwd_hdim192_128_fp16_packgqa_sm90_cu_bdbb69e5_31144cuda3std3__480_GLOBAL__N__f72df8e3_42_flash_fwd_hdim192_128_fp16_packgqa_sm90_cu_bdbb69e5_31146ignoreE)
_ZN78_INTERNAL_f72df8e3_42_flash_fwd_hdim192_128_fp16_packgqa_sm90_cu_bdbb69e5_31144cuda3std3__480_GLOBAL__N__f72df8e3_42_flash_fwd_hdim192_128_fp16_packgqa_sm90_cu_bdbb69e5_31146ignoreE:
	.zero		1
	.type		_ZN78_INTERNAL_f72df8e3_42_flash_fwd_hdim192_128_fp16_packgqa_sm90_cu_bdbb69e5_31144cute7productE,@object
	.size		_ZN78_INTERNAL_f72df8e3_42_flash_fwd_hdim192_128_fp16_packgqa_sm90_cu_bdbb69e5_31144cute7productE,(_ZN78_INTERNAL_f72df8e3_42_flash_fwd_hdim192_128_fp16_packgqa_sm90_cu_bdbb69e5_31144cuda3std3__45__cpo3endE - _ZN78_INTERNAL_f72df8e3_42_flash_fwd_hdim192_128_fp16_packgqa_sm90_cu_bdbb69e5_31144cute7productE)
_ZN78_INTERNAL_f72df8e3_42_flash_fwd_hdim192_128_fp16_packgqa_sm90_cu_bdbb69e5_31144cute7productE:
	.zero		1
	.type		_ZN78_INTERNAL_f72df8e3_42_flash_fwd_hdim192_128_fp16_packgqa_sm90_cu_bdbb69e5_31144cuda3std3__45__cpo3endE,@object
	.size		_ZN78_INTERNAL_f72df8e3_42_flash_fwd_hdim192_128_fp16_packgqa_sm90_cu_bdbb69e5_31144cuda3std3__45__cpo3endE,(_ZN78_INTERNAL_f72df8e3_42_flash_fwd_hdim192_128_fp16_packgqa_sm90_cu_bdbb69e5_31144cuda3std3__419piecewise_constructE - _ZN78_INTERNAL_f72df8e3_42_flash_fwd_hdim192_128_fp16_packgqa_sm90_cu_bdbb69e5_31144cuda3std3__45__cpo3endE)
_ZN78_INTERNAL_f72df8e3_42_flash_fwd_hdim192_128_fp16_packgqa_sm90_cu_bdbb69e5_31144cuda3std3__45__cpo3endE:
	.zero		1
	.type		_ZN78_INTERNAL_f72df8e3_42_flash_fwd_hdim192_128_fp16_packgqa_sm90_cu_bdbb69e5_31144cuda3std3__419piecewise_constructE,@object
	.size		_ZN78_INTERNAL_f72df8e3_42_flash_fwd_hdim192_128_fp16_packgqa_sm90_cu_bdbb69e5_31144cuda3std3__419piecewise_constructE,(_ZN78_INTERNAL_f72df8e3_42_flash_fwd_hdim192_128_fp16_packgqa_sm90_cu_bdbb69e5_31144cuda3std3__45__cpo4cendE - _ZN78_INTERNAL_f72df8e3_42_flash_fwd_hdim192_128_fp16_packgqa_sm90_cu_bdbb69e5_31144cuda3std3__419piecewise_constructE)
_ZN78_INTERNAL_f72df8e3_42_flash_fwd_hdim192_128_fp16_packgqa_sm90_cu_bdbb69e5_31144cuda3std3__419piecewise_constructE:
	.zero		1
	.type		_ZN78_INTERNAL_f72df8e3_42_flash_fwd_hdim192_128_fp16_packgqa_sm90_cu_bdbb69e5_31144cuda3std3__45__cpo4cendE,@object
	.size		_ZN78_INTERNAL_f72df8e3_42_flash_fwd_hdim192_128_fp16_packgqa_sm90_cu_bdbb69e5_31144cuda3std3__45__cpo4cendE,(_ZN78_INTERNAL_f72df8e3_42_flash_fwd_hdim192_128_fp16_packgqa_sm90_cu_bdbb69e5_31144cuda3std6ranges3__45__cpo4swapE - _ZN78_INTERNAL_f72df8e3_42_flash_fwd_hdim192_128_fp16_packgqa_sm90_cu_bdbb69e5_31144cuda3std3__45__cpo4cendE)
_ZN78_INTERNAL_f72df8e3_42_flash_fwd_hdim192_128_fp16_packgqa_sm90_cu_bdbb69e5_31144cuda3std3__45__cpo4cendE:
	.zero		1
	.type		_ZN78_INTERNAL_f72df8e3_42_flash_fwd_hdim192_128_fp16_packgqa_sm90_cu_bdbb69e5_31144cuda3std6ranges3__45__cpo4swapE,@object
	.size		_ZN78_INTERNAL_f72df8e3_42_flash_fwd_hdim192_128_fp16_packgqa_sm90_cu_bdbb69e5_31144cuda3std6ranges3__45__cpo4swapE,(.L_7 - _ZN78_INTERNAL_f72df8e3_42_flash_fwd_hdim192_128_fp16_packgqa_sm90_cu_bdbb69e5_31144cuda3std6ranges3__45__cpo4swapE)
_ZN78_INTERNAL_f72df8e3_42_flash_fwd_hdim192_128_fp16_packgqa_sm90_cu_bdbb69e5_31144cuda3std6ranges3__45__cpo4swapE:
	.zero		1
.L_7:


//--------------------- .nv.constant0._ZN7cutlass13device_kernelIN5flash11enable_sm90INS1_16FlashAttnFwdSm90INS1_25CollectiveMainloopFwdSm90ILi2EN4cute5tupleIJNS5_1CILi1EEES8_S8_EEENS6_IJNS7_ILi128EEESA_NS7_ILi192EEEEEELi128ENS_6half_tEfNS_4arch4Sm90ELb0ELb0ELb0ELb0ELb0ELb0ELb0ELb1ELb1ELb1ELb0ELb0EEENS1_21CollectiveEpilogueFwdINS6_IJSA_SA_SA_EEES9_SD_SF_Li256ELb0ELb1ELb0ELb0EEENS1_29StaticPersistentTileSchedulerILb0EEEEEEEEEvNT_6ParamsE --------------------------
	.section	.nv.constant0._ZN7cutlass13device_kernelIN5flash11enable_sm90INS1_16FlashAttnFwdSm90INS1_25CollectiveMainloopFwdSm90ILi2EN4cute5tupleIJNS5_1CILi1EEES8_S8_EEENS6_IJNS7_ILi128EEESA_NS7_ILi192EEEEEELi128ENS_6half_tEfNS_4arch4Sm90ELb0ELb0ELb0ELb0ELb0ELb0ELb0ELb1ELb1ELb1ELb0ELb0EEENS1_21CollectiveEpilogueFwdINS6_IJSA_SA_SA_EEES9_SD_SF_Li256ELb0ELb1ELb0ELb0EEENS1_29StaticPersistentTileSchedulerILb0EEEEEEEEEvNT_6ParamsE,"a",@progbits
	.sectionflags	@""
	.align	4
.nv.constant0._ZN7cutlass13device_kernelIN5flash11enable_sm90INS1_16FlashAttnFwdSm90INS1_25CollectiveMainloopFwdSm90ILi2EN4cute5tupleIJNS5_1CILi1EEES8_S8_EEENS6_IJNS7_ILi128EEESA_NS7_ILi192EEEEEELi128ENS_6half_tEfNS_4arch4Sm90ELb0ELb0ELb0ELb0ELb0ELb0ELb0ELb1ELb1ELb1ELb0ELb0EEENS1_21CollectiveEpilogueFwdINS6_IJSA_SA_SA_EEES9_SD_SF_Li256ELb0ELb1ELb0ELb0EEENS1_29StaticPersistentTileSchedulerILb0EEEEEEEEEvNT_6ParamsE:
	.zero		3456


//--------------------- .nv.constant0._ZN7cutlass13device_kernelIN5flash11enable_sm90INS1_16FlashAttnFwdSm90INS1_25CollectiveMainloopFwdSm90ILi2EN4cute5tupleIJNS5_1CILi2EEENS7_ILi1EEES9_EEENS6_IJNS7_ILi128EEESB_NS7_ILi192EEEEEELi128ENS_6half_tEfNS_4arch4Sm90ELb0ELb0ELb0ELb0ELb0ELb0ELb0ELb1ELb1ELb1ELb0ELb0EEENS1_21CollectiveEpilogueFwdINS6_IJSB_SB_SB_EEESA_SE_SG_Li256ELb0ELb1ELb0ELb0EEENS1_29StaticPersistentTileSchedulerILb0EEEEEEEEEvNT_6ParamsE --------------------------
	.section	.nv.constant0._ZN7cutlass13device_kernelIN5flash11enable_sm90INS1_16FlashAttnFwdSm90INS1_25CollectiveMainloopFwdSm90ILi2EN4cute5tupleIJNS5_1CILi2EEENS7_ILi1EEES9_EEENS6_IJNS7_ILi128EEESB_NS7_ILi192EEEEEELi128ENS_6half_tEfNS_4arch4Sm90ELb0ELb0ELb0ELb0ELb0ELb0ELb0ELb1ELb1ELb1ELb0ELb0EEENS1_21CollectiveEpilogueFwdINS6_IJSB_SB_SB_EEESA_SE_SG_Li256ELb0ELb1ELb0ELb0EEENS1_29StaticPersistentTileSchedulerILb0EEEEEEEEEvNT_6ParamsE,"a",@progbits
	.sectionflags	@""
	.align	4
.nv.constant0._ZN7cutlass13device_kernelIN5flash11enable_sm90INS1_16FlashAttnFwdSm90INS1_25CollectiveMainloopFwdSm90ILi2EN4cute5tupleIJNS5_1CILi2EEENS7_ILi1EEES9_EEENS6_IJNS7_ILi128EEESB_NS7_ILi192EEEEEELi128ENS_6half_tEfNS_4arch4Sm90ELb0ELb0ELb0ELb0ELb0ELb0ELb0ELb1ELb1ELb1ELb0ELb0EEENS1_21CollectiveEpilogueFwdINS6_IJSB_SB_SB_EEESA_SE_SG_Li256ELb0ELb1ELb0ELb0EEENS1_29StaticPersistentTileSchedulerILb0EEEEEEEEEvNT_6ParamsE:
	.zero		3456


//--------------------- .nv.constant0._ZN7cutlass13device_kernelIN5flash11enable_sm90INS1_16FlashAttnFwdSm90INS1_25CollectiveMainloopFwdSm90ILi2EN4cute5tupleIJNS5_1CILi1EEES8_S8_EEENS6_IJNS7_ILi128EEESA_NS7_ILi192EEEEEELi128ENS_6half_tEfNS_4arch4Sm90ELb0ELb0ELb0ELb1ELb0ELb0ELb0ELb1ELb1ELb1ELb0ELb0EEENS1_21CollectiveEpilogueFwdINS6_IJSA_SA_SA_EEES9_SD_SF_Li256ELb1ELb1ELb0ELb0EEENS1_36VarlenDynamicPersistentTileSchedulerILi128ELi128ELi256ELi128ELb0ELb1ELb1ELb0ELb1ELb1EEEEEEEEEvNT_6ParamsE --------------------------
	.section	.nv.constant0._ZN7cutlass13device_kernelIN5flash11enable_sm90INS1_16FlashAttnFwdSm90INS1_25CollectiveMainloopFwdSm90ILi2EN4cute5tupleIJNS5_1CILi1EEES8_S8_EEENS6_IJNS7_ILi128EEESA_NS7_ILi192EEEEEELi128ENS_6half_tEfNS_4arch4Sm90ELb0ELb0ELb0ELb1ELb0ELb0ELb0ELb1ELb1ELb1ELb0ELb0EEENS1_21CollectiveEpilogueFwdINS6_IJSA_SA_SA_EEES9_SD_SF_Li256ELb1ELb1ELb0ELb0EEENS1_36VarlenDynamicPersistentTileSchedulerILi128ELi128ELi256ELi128ELb0ELb1ELb1ELb0ELb1ELb1EEEEEEEEEvNT_6ParamsE,"a",@progbits
	.sectionflags	@""
	.align	4
.nv.constant0._ZN7cutlass13device_kernelIN5flash11enable_sm90INS1_16FlashAttnFwdSm90INS1_25CollectiveMainloopFwdSm90ILi2EN4cute5tupleIJNS5_1CILi1EEES8_S8_EEENS6_IJNS7_ILi128EEESA_NS7_ILi192EEEEEELi128ENS_6half_tEfNS_4arch4Sm90ELb0ELb0ELb0ELb1ELb0ELb0ELb0ELb1ELb1ELb1ELb0ELb0EEENS1_21CollectiveEpilogueFwdINS6_IJSA_SA_SA_EEES9_SD_SF_Li256ELb1ELb1ELb0ELb0EEENS1_36VarlenDynamicPersistentTileSchedulerILi128ELi128ELi256ELi128ELb0ELb1ELb1ELb0ELb1ELb1EEEEEEEEEvNT_6ParamsE:
	.zero		3584


//--------------------- .nv.constant0._ZN7cutlass13device_kernelIN5flash11enable_sm90INS1_16FlashAttnFwdSm90INS1_25CollectiveMainloopFwdSm90ILi2EN4cute5tupleIJNS5_1CILi1EEES8_S8_EEENS6_IJNS7_ILi128EEESA_NS7_ILi192EEEEEELi128ENS_6half_tEfNS_4arch4Sm90ELb0ELb0ELb0ELb1ELb0ELb1ELb0ELb1ELb1ELb1ELb0ELb0EEENS1_21CollectiveEpilogueFwdINS6_IJSA_SA_SA_EEES9_SD_SF_Li256ELb1ELb1ELb0ELb0EEENS1_36VarlenDynamicPersistentTileSchedulerILi128ELi128ELi256ELi128ELb0ELb1ELb1ELb0ELb1ELb1EEEEEEEEEvNT_6ParamsE --------------------------
	.section	.nv.constant0._ZN7cutlass13device_kernelIN5flash11enable_sm90INS1_16FlashAttnFwdSm90INS1_25CollectiveMainloopFwdSm90ILi2EN4cute5tupleIJNS5_1CILi1EEES8_S8_EEENS6_IJNS7_ILi128EEESA_NS7_ILi192EEEEEELi128ENS_6half_tEfNS_4arch4Sm90ELb0ELb0ELb0ELb1ELb0ELb1ELb0ELb1ELb1ELb1ELb0ELb0EEENS1_21CollectiveEpilogueFwdINS6_IJSA_SA_SA_EEES9_SD_SF_Li256ELb1ELb1ELb0ELb0EEENS1_36VarlenDynamicPersistentTileSchedulerILi128ELi128ELi256ELi128ELb0ELb1ELb1ELb0ELb1ELb1EEEEEEEEEvNT_6ParamsE,"a",@progbits
	.sectionflags	@""
	.align	4
.nv.constant0._ZN7cutlass13device_kernelIN5flash11enable_sm90INS1_16FlashAttnFwdSm90INS1_25CollectiveMainloopFwdSm90ILi2EN4cute5tupleIJNS5_1CILi1EEES8_S8_EEENS6_IJNS7_ILi128EEESA_NS7_ILi192EEEEEELi128ENS_6half_tEfNS_4arch4Sm90ELb0ELb0ELb0ELb1ELb0ELb1ELb0ELb1ELb1ELb1ELb0ELb0EEENS1_21CollectiveEpilogueFwdINS6_IJSA_SA_SA_EEES9_SD_SF_Li256ELb1ELb1ELb0ELb0EEENS1_36VarlenDynamicPersistentTileSchedulerILi128ELi128ELi256ELi128ELb0ELb1ELb1ELb0ELb1ELb1EEEEEEEEEvNT_6ParamsE:
	.zero		3584


//--------------------- .nv.constant0._ZN7cutlass13device_kernelIN5flash11enable_sm90INS1_16FlashAttnFwdSm90INS1_25CollectiveMainloopFwdSm90ILi2EN4cute5tupleIJNS5_1CILi1EEES8_S8_EEENS6_IJNS7_ILi128EEENS7_ILi96EEENS7_ILi192EEEEEELi128ENS_6half_tEfNS_4arch4Sm90ELb0ELb1ELb0ELb0ELb0ELb0ELb0ELb1ELb1ELb1ELb0ELb0EEENS1_21CollectiveEpilogueFwdINS6_IJSA_SA_SB_EEES9_SE_SG_Li256ELb0ELb1ELb0ELb0EEENS1_30DynamicPersistentTileSchedulerILi256ELi128ELb0ELb1ELb1EEEEEEEEEvNT_6ParamsE --------------------------
	.section	.nv.constant0._ZN7cutlass13device_kernelIN5flash11enable_sm90INS1_16FlashAttnFwdSm90INS1_25CollectiveMainloopFwdSm90ILi2EN4cute5tupleIJNS5_1CILi1EEES8_S8_EEENS6_IJNS7_ILi128EEENS7_ILi96EEENS7_ILi192EEEEEELi128ENS_6half_tEfNS_4arch4Sm90ELb0ELb1ELb0ELb0ELb0ELb0ELb0ELb1ELb1ELb1ELb0ELb0EEENS1_21CollectiveEpilogueFwdINS6_IJSA_SA_SB_EEES9_SE_SG_Li256ELb0ELb1ELb0ELb0EEENS1_30DynamicPersistentTileSchedulerILi256ELi128ELb0ELb1ELb1EEEEEEEEEvNT_6ParamsE,"a",@progbits
	.sectionflags	@""
	.align	4
.nv.constant0._ZN7cutlass13device_kernelIN5flash11enable_sm90INS1_16FlashAttnFwdSm90INS1_25CollectiveMainloopFwdSm90ILi2EN4cute5tupleIJNS5_1CILi1EEES8_S8_EEENS6_IJNS7_ILi128EEENS7_ILi96EEENS7_ILi192EEEEEELi128ENS_6half_tEfNS_4arch4Sm90ELb0ELb1ELb0ELb0ELb0ELb0ELb0ELb1ELb1ELb1ELb0ELb0EEENS1_21CollectiveEpilogueFwdINS6_IJSA_SA_SB_EEES9_SE_SG_Li256ELb0ELb1ELb0ELb0EEENS1_30DynamicPersistentTileSchedulerILi256ELi128ELb0ELb1ELb1EEEEEEEEEvNT_6ParamsE:
	.zero		3584


//--------------------- .nv.constant0._ZN7cutlass13device_kernelIN5flash11enable_sm90INS1_16FlashAttnFwdSm90INS1_25CollectiveMainloopFwdSm90ILi2EN4cute5tupleIJNS5_1CILi1EEES8_S8_EEENS6_IJNS7_ILi128EEENS7_ILi96EEENS7_ILi192EEEEEELi128ENS_6half_tEfNS_4arch4Sm90ELb0ELb1ELb0ELb1ELb0ELb0ELb0ELb1ELb1ELb1ELb0ELb0EEENS1_21CollectiveEpilogueFwdINS6_IJSA_SA_SB_EEES9_SE_SG_Li256ELb1ELb1ELb0ELb0EEENS1_36VarlenDynamicPersistentTileSchedulerILi128ELi96ELi256ELi128ELb0ELb1ELb1ELb1ELb0ELb1EEEEEEEEEvNT_6ParamsE --------------------------
	.section	.nv.constant0._ZN7cutlass13device_kernelIN5flash11enable_sm90INS1_16FlashAttnFwdSm90INS1_25CollectiveMainloopFwdSm90ILi2EN4cute5tupleIJNS5_1CILi1EEES8_S8_EEENS6_IJNS7_ILi128EEENS7_ILi96EEENS7_ILi192EEEEEELi128ENS_6half_tEfNS_4arch4Sm90ELb0ELb1ELb0ELb1ELb0ELb0ELb0ELb1ELb1ELb1ELb0ELb0EEENS1_21CollectiveEpilogueFwdINS6_IJSA_SA_SB_EEES9_SE_SG_Li256ELb1ELb1ELb0ELb0EEENS1_36VarlenDynamicPersistentTileSchedulerILi128ELi96ELi256ELi128ELb0ELb1ELb1ELb1ELb0ELb1EEEEEEEEEvNT_6ParamsE,"a",@progbits
	.sectionflags	@""
	.align	4
.nv.constant0._ZN7cutlass13device_kernelIN5flash11enable_sm90INS1_16FlashAttnFwdSm90INS1_25CollectiveMainloopFwdSm90ILi2EN4cute5tupleIJNS5_1CILi1EEES8_S8_EEENS6_IJNS7_ILi128EEENS7_ILi96EEENS7_ILi192EEEEEELi128ENS_6half_tEfNS_4arch4Sm90ELb0ELb1ELb0ELb1ELb0ELb0ELb0ELb1ELb1ELb1ELb0ELb0EEENS1_21CollectiveEpilogueFwdINS6_IJSA_SA_SB_EEES9_SE_SG_Li256ELb1ELb1ELb0ELb0EEENS1_36VarlenDynamicPersistentTileSchedulerILi128ELi96ELi256ELi128ELb0ELb1ELb1ELb1ELb0ELb1EEEEEEEEEvNT_6ParamsE:
	.zero		3584


//--------------------- .nv.constant0._ZN7cutlass13device_kernelIN5flash11enable_sm90INS1_16FlashAttnFwdSm90INS1_25CollectiveMainloopFwdSm90ILi2EN4cute5tupleIJNS5_1CILi1EEES8_S8_EEENS6_IJNS7_ILi128EEENS7_ILi96EEENS7_ILi192EEEEEELi128ENS_6half_tEfNS_4arch4Sm90ELb0ELb1ELb0ELb1ELb0ELb1ELb0ELb1ELb1ELb1ELb0ELb0EEENS1_21CollectiveEpilogueFwdINS6_IJSA_SA_SB_EEES9_SE_SG_Li256ELb1ELb1ELb0ELb0EEENS1_36VarlenDynamicPersistentTileSchedulerILi128ELi96ELi256ELi128ELb0ELb1ELb1ELb1ELb0ELb1EEEEEEEEEvNT_6ParamsE --------------------------
	.section	.nv.constant0._ZN7cutlass13device_kernelIN5flash11enable_sm90INS1_16FlashAttnFwdSm90INS1_25CollectiveMainloopFwdSm90ILi2EN4cute5tupleIJNS5_1CILi1EEES8_S8_EEENS6_IJNS7_ILi128EEENS7_ILi96EEENS7_ILi192EEEEEELi128ENS_6half_tEfNS_4arch4Sm90ELb0ELb1ELb0ELb1ELb0ELb1ELb0ELb1ELb1ELb1ELb0ELb0EEENS1_21CollectiveEpilogueFwdINS6_IJSA_SA_SB_EEES9_SE_SG_Li256ELb1ELb1ELb0ELb0EEENS1_36VarlenDynamicPersistentTileSchedulerILi128ELi96ELi256ELi128ELb0ELb1ELb1ELb1ELb0ELb1EEEEEEEEEvNT_6ParamsE,"a",@progbits
	.sectionflags	@""
	.align	4
.nv.constant0._ZN7cutlass13device_kernelIN5flash11enable_sm90INS1_16FlashAttnFwdSm90INS1_25CollectiveMainloopFwdSm90ILi2EN4cute5tupleIJNS5_1CILi1EEES8_S8_EEENS6_IJNS7_ILi128EEENS7_ILi96EEENS7_ILi192EEEEEELi128ENS_6half_tEfNS_4arch4Sm90ELb0ELb1ELb0ELb1ELb0ELb1ELb0ELb1ELb1ELb1ELb0ELb0EEENS1_21CollectiveEpilogueFwdINS6_IJSA_SA_SB_EEES9_SE_SG_Li256ELb1ELb1ELb0ELb0EEENS1_36VarlenDynamicPersistentTileSchedulerILi128ELi96ELi256ELi128ELb0ELb1ELb1ELb1ELb0ELb1EEEEEEEEEvNT_6ParamsE:
	.zero		3584


//--------------------- .nv.constant0._ZN7cutlass13device_kernelIN5flash11enable_sm90INS1_16FlashAttnFwdSm90INS1_25CollectiveMainloopFwdSm90ILi2EN4cute5tupleIJNS5_1CILi1EEES8_S8_EEENS6_IJNS7_ILi128EEESA_NS7_ILi192EEEEEELi128ENS_6half_tEfNS_4arch4Sm90ELb1ELb0ELb0ELb0ELb0ELb0ELb0ELb1ELb1ELb1ELb0ELb0EEENS1_21CollectiveEpilogueFwdINS6_IJSA_SA_SA_EEES9_SD_SF_Li256ELb0ELb1ELb0ELb0EEENS1_30DynamicPersistentTileSchedulerILi256ELi128ELb0ELb1ELb1EEEEEEEEEvNT_6ParamsE --------------------------
	.section	.nv.constant0._ZN7cutlass13device_kernelIN5flash11enable_sm90INS1_16FlashAttnFwdSm90INS1_25CollectiveMainloopFwdSm90ILi2EN4cute5tupleIJNS5_1CILi1EEES8_S8_EEENS6_IJNS7_ILi128EEESA_NS7_ILi192EEEEEELi128ENS_6half_tEfNS_4arch4Sm90ELb1ELb0ELb0ELb0ELb0ELb0ELb0ELb1ELb1ELb1ELb0ELb0EEENS1_21CollectiveEpilogueFwdINS6_IJSA_SA_SA_EEES9_SD_SF_Li256ELb0ELb1ELb0ELb0EEENS1_30DynamicPersistentTileSchedulerILi256ELi128ELb0ELb1ELb1EEEEEEEEEvNT_6ParamsE,"a",@progbits
	.sectionflags	@""
	.align	4
.nv.constant0._ZN7cutlass13device_kernelIN5flash11enable_sm90INS1_16FlashAttnFwdSm90INS1_25CollectiveMainloopFwdSm90ILi2EN4cute5tupleIJNS5_1CILi1EEES8_S8_EEENS6_IJNS7_ILi128EEESA_NS7_ILi192EEEEEELi128ENS_6half_tEfNS_4arch4Sm90ELb1ELb0ELb0ELb0ELb0ELb0ELb0ELb1ELb1ELb1ELb0ELb0EEENS1_21CollectiveEpilogueFwdINS6_IJSA_SA_SA_EEES9_SD_SF_Li256ELb0ELb1ELb0ELb0EEENS1_30DynamicPersistentTileSchedulerILi256ELi128ELb0ELb1ELb1EEEEEEEEEvNT_6ParamsE:
	.zero		3584


//--------------------- .nv.constant0._ZN7cutlass13device_kernelIN5flash11enable_sm90INS1_16FlashAttnFwdSm90INS1_25CollectiveMainloopFwdSm90ILi2EN4cute5tupleIJNS5_1CILi1EEES8_S8_EEENS6_IJNS7_ILi128EEESA_NS7_ILi192EEEEEELi128ENS_6half_tEfNS_4arch4Sm90ELb1ELb0ELb0ELb1ELb0ELb0ELb0ELb1ELb1ELb1ELb0ELb0EEENS1_21CollectiveEpilogueFwdINS6_IJSA_SA_SA_EEES9_SD_SF_Li256ELb1ELb1ELb0ELb0EEENS1_36VarlenDynamicPersistentTileSchedulerILi128ELi128ELi256ELi128ELb0ELb1ELb1ELb1ELb1ELb1EEEEEEEEEvNT_6ParamsE --------------------------
	.section	.nv.constant0._ZN7cutlass13device_kernelIN5flash11enable_sm90INS1_16FlashAttnFwdSm90INS1_25CollectiveMainloopFwdSm90ILi2EN4cute5tupleIJNS5_1CILi1EEES8_S8_EEENS6_IJNS7_ILi128EEESA_NS7_ILi192EEEEEELi128ENS_6half_tEfNS_4arch4Sm90ELb1ELb0ELb0ELb1ELb0ELb0ELb0ELb1ELb1ELb1ELb0ELb0EEENS1_21CollectiveEpilogueFwdINS6_IJSA_SA_SA_EEES9_SD_SF_Li256ELb1ELb1ELb0ELb0EEENS1_36VarlenDynamicPersistentTileSchedulerILi128ELi128ELi256ELi128ELb0ELb1ELb1ELb1ELb1ELb1EEEEEEEEEvNT_6ParamsE,"a",@progbits
	.sectionflags	@""
	.align	4
.nv.constant0._ZN7cutlass13device_kernelIN5flash11enable_sm90INS1_16FlashAttnFwdSm90INS1_25CollectiveMainloopFwdSm90ILi2EN4cute5tupleIJNS5_1CILi1EEES8_S8_EEENS6_IJNS7_ILi128EEESA_NS7_ILi192EEEEEELi128ENS_6half_tEfNS_4arch4Sm90ELb1ELb0ELb0ELb1ELb0ELb0ELb0ELb1ELb1ELb1ELb0ELb0EEENS1_21CollectiveEpilogueFwdINS6_IJSA_SA_SA_EEES9_SD_SF_Li256ELb1ELb1ELb0ELb0EEENS1_36VarlenDynamicPersistentTileSchedulerILi128ELi128ELi256ELi128ELb0ELb1ELb1ELb1ELb1ELb1EEEEEEEEEvNT_6ParamsE:
	.zero		3584


//--------------------- .nv.constant0._ZN7cutlass13device_kernelIN5flash11enable_sm90INS1_16FlashAttnFwdSm90INS1_25CollectiveMainloopFwdSm90ILi2EN4cute5tupleIJNS5_1CILi1EEES8_S8_EEENS6_IJNS7_ILi128EEESA_NS7_ILi192EEEEEELi128ENS_6half_tEfNS_4arch4Sm90ELb1ELb0ELb0ELb1ELb0ELb1ELb0ELb1ELb1ELb1ELb0ELb0EEENS1_21CollectiveEpilogueFwdINS6_IJSA_SA_SA_EEES9_SD_SF_Li256ELb1ELb1ELb0ELb0EEENS1_36VarlenDynamicPersistentTileSchedulerILi128ELi128ELi256ELi128ELb0ELb1ELb1ELb1ELb1ELb1EEEEEEEEEvNT_6ParamsE --------------------------
	.section	.nv.constant0._ZN7cutlass13device_kernelIN5flash11enable_sm90INS1_16FlashAttnFwdSm90INS1_25CollectiveMainloopFwdSm90ILi2EN4cute5tupleIJNS5_1CILi1EEES8_S8_EEENS6_IJNS7_ILi128EEESA_NS7_ILi192EEEEEELi128ENS_6half_tEfNS_4arch4Sm90ELb1ELb0ELb0ELb1ELb0ELb1ELb0ELb1ELb1ELb1ELb0ELb0EEENS1_21CollectiveEpilogueFwdINS6_IJSA_SA_SA_EEES9_SD_SF_Li256ELb1ELb1ELb0ELb0EEENS1_36VarlenDynamicPersistentTileSchedulerILi128ELi128ELi256ELi128ELb0ELb1ELb1ELb1ELb1ELb1EEEEEEEEEvNT_6ParamsE,"a",@progbits
	.sectionflags	@""
	.align	4
.nv.constant0._ZN7cutlass13device_kernelIN5flash11enable_sm90INS1_16FlashAttnFwdSm90INS1_25CollectiveMainloopFwdSm90ILi2EN4cute5tupleIJNS5_1CILi1EEES8_S8_EEENS6_IJNS7_ILi128EEESA_NS7_ILi192EEEEEELi128ENS_6half_tEfNS_4arch4Sm90ELb1ELb0ELb0ELb1ELb0ELb1ELb0ELb1ELb1ELb1ELb0ELb0EEENS1_21CollectiveEpilogueFwdINS6_IJSA_SA_SA_EEES9_SD_SF_Li256ELb1ELb1ELb0ELb0EEENS1_36VarlenDynamicPersistentTileSchedulerILi128ELi128ELi256ELi128ELb0ELb1ELb1ELb1ELb1ELb1EEEEEEEEEvNT_6ParamsE:
	.zero		3584


//--------------------- SYMBOLS --------------------------

	.type		.nv.reservedSmem.offset0,@object
	.size		.nv.reservedSmem.offset0,0x4
